// auto-generated by cutlass_sweep.gemm — config: {"arch": "sm_100", "cluster_m": 4, "cluster_n": 2, "dtype": "fp16", "dtype_b": "fp16", "layout": "nn", "stages": 5, "tile_k": 64, "tile_m": 128, "tile_n": 128}
#include "cutlass/cutlass.h"
#include "cutlass/gemm/collective/collective_builder.hpp"
#include "cutlass/gemm/device/gemm_universal_adapter.h"
#include "cutlass/gemm/kernel/gemm_universal.hpp"
#include "cutlass/epilogue/collective/collective_builder.hpp"

using ElemA = cutlass::half_t;
using ElemB = cutlass::half_t;
using ElemCD = cutlass::half_t;
using Acc  = float;
using TileShape    = cute::Shape<cute::_128, cute::_128, cute::_64>;
using ClusterShape = cute::Shape<cute::_4, cute::_2, cute::_1>;

using CollectiveEpilogue = typename cutlass::epilogue::collective::CollectiveBuilder<
    cutlass::arch::Sm100, cutlass::arch::OpClassTensorOp,
    TileShape, ClusterShape,
    cutlass::epilogue::collective::EpilogueTileAuto,
    Acc, Acc,
    ElemCD, cutlass::layout::RowMajor, 128 / cutlass::sizeof_bits<ElemCD>::value,
    ElemCD, cutlass::layout::RowMajor, 128 / cutlass::sizeof_bits<ElemCD>::value,
    cutlass::epilogue::collective::EpilogueScheduleAuto
  >::CollectiveOp;

using CollectiveMainloop = typename cutlass::gemm::collective::CollectiveBuilder<
    cutlass::arch::Sm100, cutlass::arch::OpClassTensorOp,
    ElemA, cutlass::layout::RowMajor, 128 / cutlass::sizeof_bits<ElemA>::value,
    ElemB, cutlass::layout::RowMajor, 128 / cutlass::sizeof_bits<ElemB>::value,
    Acc,
    TileShape, ClusterShape,
    cutlass::gemm::collective::StageCount<5>,
    cutlass::gemm::collective::KernelScheduleAuto
  >::CollectiveOp;

using GemmKernel = cutlass::gemm::kernel::GemmUniversal<
    cute::Shape<int,int,int,int>,
    CollectiveMainloop,
    CollectiveEpilogue
>;
using Gemm = cutlass::gemm::device::GemmUniversalAdapter<GemmKernel>;

// Force the device kernel symbol into the cubin without needing a host main.
auto* _anchor = &cutlass::device_kernel<GemmKernel>;


// ===== COMPILED SASS (sm_100a) =====

	.target	sm_100a

	.elftype	@"ET_EXEC"


//--------------------- .note.nv.tkinfo           --------------------------
	.section	.note.nv.tkinfo,"",@"SHT_NOTE"
	.sectionflags	@"SHF_NOTE_NV_TKINFO"
	.tkinfo
        /*0018*/ 	.word	0x00000002
        /*0030*/ 	.string	""
        /*0030*/ 	.string	"ptxas"
        /*0030*/ 	.string	"Cuda compilation tools, release 13.0, V13.0.88"
        /*0030*/ 	.string	"Build cuda_13.0.r13.0/compiler.36424714_0"
        /*0030*/ 	.string	"-arch sm_100a -m 64 "



//--------------------- .note.nv.cuinfo           --------------------------
	.section	.note.nv.cuinfo,"",@"SHT_NOTE"
	.sectionflags	@"SHF_NOTE_NV_CUINFO"
        /*0018*/ 	.short	0x0002
        /*001a*/ 	.short	0x0064
        /*001c*/ 	.short	0x0082
	.zero		2


//--------------------- .nv.info                  --------------------------
	.section	.nv.info,"",@"SHT_CUDA_INFO"
	.align	4


	//----- nvinfo : EIATTR_REGCOUNT
	.align		4
        /*0000*/ 	.byte	0x04, 0x2f
        /*0002*/ 	.short	(.L_19 - .L_18)
	.align		4
.L_18:
        /*0004*/ 	.word	index@(_ZN7cutlass13device_kernelINS_4gemm6kernel13GemmUniversalIN4cute5tupleIJiiiiEEENS1_10collective13CollectiveMmaINS1_35MainloopSm100TmaUmmaWarpSpecializedILi5ELi2ELi4ENS5_IJNS4_1CILi4EEENSA_ILi2EEENSA_ILi1EEEEEEEENS5_IJNSA_ILi128EEESG_NSA_ILi64EEEEEENS_6half_tENS5_IJlSD_lEEESJ_NS5_IJSD_llEEENS4_8TiledMMAINS4_8MMA_AtomIJNS4_26SM100_MMA_F16BF16_2x1SM_SSISJ_SJ_fLi128ELi128ELNS4_4UMMA5MajorE0ELSQ_1ELNSP_7ScaleInE0ELSR_0EEEEEENS4_6LayoutINS5_IJSD_SD_SD_EEENS5_IJNSA_ILi0EEESW_SW_EEEEENS5_IJNS4_10UnderscoreESZ_SZ_EEEEENS4_28SM100_TMA_2SM_LOAD_MULTICASTENS4_14ComposedLayoutINS4_7SwizzleILi3ELi4ELi3EEENS4_18smem_ptr_flag_bitsILi16EEENSU_INS5_IJNSA_ILi8EEESH_EEENS5_IJSH_SD_EEEEEEEvNS4_8identityES12_NS13_IS15_S17_NSU_INS5_IJSH_S18_EEENS5_IJSD_SH_EEEEEEEvS1D_EENS_8epilogue10collective18CollectiveEpilogueINS1J_23Sm100TmaWarpSpecializedILi4ELi2ELi16ELb1ELb0EEEJNS5_IJSH_SG_SH_EEENS5_IJNSU_ISH_SD_EENSU_INS5_IJNSA_ILi16EEESC_EEES1F_EEEEESJ_SK_SJ_SK_NS1J_6fusion15FusionCallbacksIS1N_NS1U_17LinearCombinationISJ_fSJ_fLNS_15FloatRoundStyleE2EEES1O_S1T_JEEENS4_5SM1004TMEM4LOAD26SM100_TMEM_LOAD_32dp32b16xENS4_13SM90_TMA_LOADENS13_INS14_ILi1ELi4ELi3EEES17_NSU_INS5_IJS18_S1Q_EEENS5_IJS1Q_SD_EEEEEEENS4_39AutoVectorizingCopyWithAssumedAlignmentILi128EEENS4_14SM90_TMA_STOREES29_S2B_S2B_EEEvvEEEEvNT_6ParamsE)
        /*0008*/ 	.word	0x00000045


	//----- nvinfo : EIATTR_FRAME_SIZE
	.align		4
.L_19:
        /*000c*/ 	.byte	0x04, 0x11
        /*000e*/ 	.short	(.L_21 - .L_20)
	.align		4
.L_20:
        /*0010*/ 	.word	index@($__internal_2_$__cuda_sm10x_tcgen05_guardrail_trap_unallocated_columns_being_dealloced)
        /*0014*/ 	.word	0x00000000


	//----- nvinfo : EIATTR_FRAME_SIZE
	.align		4
.L_21:
        /*0018*/ 	.byte	0x04, 0x11
        /*001a*/ 	.short	(.L_23 - .L_22)
	.align		4
.L_22:
        /*001c*/ 	.word	index@($__internal_1_$__cuda_sm10x_tcgen05_guardrail_trap_phase_invalid_during_alloc)
        /*0020*/ 	.word	0x00000000


	//----- nvinfo : EIATTR_FRAME_SIZE
	.align		4
.L_23:
        /*0024*/ 	.byte	0x04, 0x11
        /*0026*/ 	.short	(.L_25 - .L_24)
	.align		4
.L_24:
        /*0028*/ 	.word	index@($__internal_0_$__cuda_sm10x_tcgen05_guardrail_trap_col_being_dealloced_not_returned_by_alloc)
        /*002c*/ 	.word	0x00000000


	//----- nvinfo : EIATTR_FRAME_SIZE
	.align		4
.L_25:
        /*0030*/ 	.byte	0x04, 0x11
        /*0032*/ 	.short	(.L_27 - .L_26)
	.align		4
.L_26:
        /*0034*/ 	.word	index@(_ZN7cutlass13device_kernelINS_4gemm6kernel13GemmUniversalIN4cute5tupleIJiiiiEEENS1_10collective13CollectiveMmaINS1_35MainloopSm100TmaUmmaWarpSpecializedILi5ELi2ELi4ENS5_IJNS4_1CILi4EEENSA_ILi2EEENSA_ILi1EEEEEEEENS5_IJNSA_ILi128EEESG_NSA_ILi64EEEEEENS_6half_tENS5_IJlSD_lEEESJ_NS5_IJSD_llEEENS4_8TiledMMAINS4_8MMA_AtomIJNS4_26SM100_MMA_F16BF16_2x1SM_SSISJ_SJ_fLi128ELi128ELNS4_4UMMA5MajorE0ELSQ_1ELNSP_7ScaleInE0ELSR_0EEEEEENS4_6LayoutINS5_IJSD_SD_SD_EEENS5_IJNSA_ILi0EEESW_SW_EEEEENS5_IJNS4_10UnderscoreESZ_SZ_EEEEENS4_28SM100_TMA_2SM_LOAD_MULTICASTENS4_14ComposedLayoutINS4_7SwizzleILi3ELi4ELi3EEENS4_18smem_ptr_flag_bitsILi16EEENSU_INS5_IJNSA_ILi8EEESH_EEENS5_IJSH_SD_EEEEEEEvNS4_8identityES12_NS13_IS15_S17_NSU_INS5_IJSH_S18_EEENS5_IJSD_SH_EEEEEEEvS1D_EENS_8epilogue10collective18CollectiveEpilogueINS1J_23Sm100TmaWarpSpecializedILi4ELi2ELi16ELb1ELb0EEEJNS5_IJSH_SG_SH_EEENS5_IJNSU_ISH_SD_EENSU_INS5_IJNSA_ILi16EEESC_EEES1F_EEEEESJ_SK_SJ_SK_NS1J_6fusion15FusionCallbacksIS1N_NS1U_17LinearCombinationISJ_fSJ_fLNS_15FloatRoundStyleE2EEES1O_S1T_JEEENS4_5SM1004TMEM4LOAD26SM100_TMEM_LOAD_32dp32b16xENS4_13SM90_TMA_LOADENS13_INS14_ILi1ELi4ELi3EEES17_NSU_INS5_IJS18_S1Q_EEENS5_IJS1Q_SD_EEEEEEENS4_39AutoVectorizingCopyWithAssumedAlignmentILi128EEENS4_14SM90_TMA_STOREES29_S2B_S2B_EEEvvEEEEvNT_6ParamsE)
        /*0038*/ 	.word	0x00000000


	//----- nvinfo : EIATTR_MIN_STACK_SIZE
	.align		4
.L_27:
        /*003c*/ 	.byte	0x04, 0x12
        /*003e*/ 	.short	(.L_29 - .L_28)
	.align		4
.L_28:
        /*0040*/ 	.word	index@(_ZN7cutlass13device_kernelINS_4gemm6kernel13GemmUniversalIN4cute5tupleIJiiiiEEENS1_10collective13CollectiveMmaINS1_35MainloopSm100TmaUmmaWarpSpecializedILi5ELi2ELi4ENS5_IJNS4_1CILi4EEENSA_ILi2EEENSA_ILi1EEEEEEEENS5_IJNSA_ILi128EEESG_NSA_ILi64EEEEEENS_6half_tENS5_IJlSD_lEEESJ_NS5_IJSD_llEEENS4_8TiledMMAINS4_8MMA_AtomIJNS4_26SM100_MMA_F16BF16_2x1SM_SSISJ_SJ_fLi128ELi128ELNS4_4UMMA5MajorE0ELSQ_1ELNSP_7ScaleInE0ELSR_0EEEEEENS4_6LayoutINS5_IJSD_SD_SD_EEENS5_IJNSA_ILi0EEESW_SW_EEEEENS5_IJNS4_10UnderscoreESZ_SZ_EEEEENS4_28SM100_TMA_2SM_LOAD_MULTICASTENS4_14ComposedLayoutINS4_7SwizzleILi3ELi4ELi3EEENS4_18smem_ptr_flag_bitsILi16EEENSU_INS5_IJNSA_ILi8EEESH_EEENS5_IJSH_SD_EEEEEEEvNS4_8identityES12_NS13_IS15_S17_NSU_INS5_IJSH_S18_EEENS5_IJSD_SH_EEEEEEEvS1D_EENS_8epilogue10collective18CollectiveEpilogueINS1J_23Sm100TmaWarpSpecializedILi4ELi2ELi16ELb1ELb0EEEJNS5_IJSH_SG_SH_EEENS5_IJNSU_ISH_SD_EENSU_INS5_IJNSA_ILi16EEESC_EEES1F_EEEEESJ_SK_SJ_SK_NS1J_6fusion15FusionCallbacksIS1N_NS1U_17LinearCombinationISJ_fSJ_fLNS_15FloatRoundStyleE2EEES1O_S1T_JEEENS4_5SM1004TMEM4LOAD26SM100_TMEM_LOAD_32dp32b16xENS4_13SM90_TMA_LOADENS13_INS14_ILi1ELi4ELi3EEES17_NSU_INS5_IJS18_S1Q_EEENS5_IJS1Q_SD_EEEEEEENS4_39AutoVectorizingCopyWithAssumedAlignmentILi128EEENS4_14SM90_TMA_STOREES29_S2B_S2B_EEEvvEEEEvNT_6ParamsE)
        /*0044*/ 	.word	0x00000000
.L_29:


//--------------------- .nv.compat                --------------------------
	.section	.nv.compat,"",@"SHT_CUDA_COMPAT_INFO"
	.align	4
        /*0000*/ 	.byte	0x02, 0x09, 0x01, 0x00, 0x02, 0x02, 0x02, 0x00, 0x02, 0x05, 0x05, 0x00, 0x03, 0x07, 0x01, 0x01
        /*0010*/ 	.byte	0x02, 0x03, 0x01, 0x00, 0x02, 0x06, 0x01, 0x00, 0x04, 0x0b, 0x08, 0x00, 0x09, 0x00, 0x00, 0x00
        /*0020*/ 	.byte	0x00, 0x00, 0x00, 0x00


//--------------------- .nv.info._ZN7cutlass13device_kernelINS_4gemm6kernel13GemmUniversalIN4cute5tupleIJiiiiEEENS1_10collective13CollectiveMmaINS1_35MainloopSm100TmaUmmaWarpSpecializedILi5ELi2ELi4ENS5_IJNS4_1CILi4EEENSA_ILi2EEENSA_ILi1EEEEEEEENS5_IJNSA_ILi128EEESG_NSA_ILi64EEEEEENS_6half_tENS5_IJlSD_lEEESJ_NS5_IJSD_llEEENS4_8TiledMMAINS4_8MMA_AtomIJNS4_26SM100_MMA_F16BF16_2x1SM_SSISJ_SJ_fLi128ELi128ELNS4_4UMMA5MajorE0ELSQ_1ELNSP_7ScaleInE0ELSR_0EEEEEENS4_6LayoutINS5_IJSD_SD_SD_EEENS5_IJNSA_ILi0EEESW_SW_EEEEENS5_IJNS4_10UnderscoreESZ_SZ_EEEEENS4_28SM100_TMA_2SM_LOAD_MULTICASTENS4_14ComposedLayoutINS4_7SwizzleILi3ELi4ELi3EEENS4_18smem_ptr_flag_bitsILi16EEENSU_INS5_IJNSA_ILi8EEESH_EEENS5_IJSH_SD_EEEEEEEvNS4_8identityES12_NS13_IS15_S17_NSU_INS5_IJSH_S18_EEENS5_IJSD_SH_EEEEEEEvS1D_EENS_8epilogue10collective18CollectiveEpilogueINS1J_23Sm100TmaWarpSpecializedILi4ELi2ELi16ELb1ELb0EEEJNS5_IJSH_SG_SH_EEENS5_IJNSU_ISH_SD_EENSU_INS5_IJNSA_ILi16EEESC_EEES1F_EEEEESJ_SK_SJ_SK_NS1J_6fusion15FusionCallbacksIS1N_NS1U_17LinearCombinationISJ_fSJ_fLNS_15FloatRoundStyleE2EEES1O_S1T_JEEENS4_5SM1004TMEM4LOAD26SM100_TMEM_LOAD_32dp32b16xENS4_13SM90_TMA_LOADENS13_INS14_ILi1ELi4ELi3EEES17_NSU_INS5_IJS18_S1Q_EEENS5_IJS1Q_SD_EEEEEEENS4_39AutoVectorizingCopyWithAssumedAlignmentILi128EEENS4_14SM90_TMA_STOREES29_S2B_S2B_EEEvvEEEEvNT_6ParamsE --------------------------
	.section	.nv.info._ZN7cutlass13device_kernelINS_4gemm6kernel13GemmUniversalIN4cute5tupleIJiiiiEEENS1_10collective13CollectiveMmaINS1_35MainloopSm100TmaUmmaWarpSpecializedILi5ELi2ELi4ENS5_IJNS4_1CILi4EEENSA_ILi2EEENSA_ILi1EEEEEEEENS5_IJNSA_ILi128EEESG_NSA_ILi64EEEEEENS_6half_tENS5_IJlSD_lEEESJ_NS5_IJSD_llEEENS4_8TiledMMAINS4_8MMA_AtomIJNS4_26SM100_MMA_F16BF16_2x1SM_SSISJ_SJ_fLi128ELi128ELNS4_4UMMA5MajorE0ELSQ_1ELNSP_7ScaleInE0ELSR_0EEEEEENS4_6LayoutINS5_IJSD_SD_SD_EEENS5_IJNSA_ILi0EEESW_SW_EEEEENS5_IJNS4_10UnderscoreESZ_SZ_EEEEENS4_28SM100_TMA_2SM_LOAD_MULTICASTENS4_14ComposedLayoutINS4_7SwizzleILi3ELi4ELi3EEENS4_18smem_ptr_flag_bitsILi16EEENSU_INS5_IJNSA_ILi8EEESH_EEENS5_IJSH_SD_EEEEEEEvNS4_8identityES12_NS13_IS15_S17_NSU_INS5_IJSH_S18_EEENS5_IJSD_SH_EEEEEEEvS1D_EENS_8epilogue10collective18CollectiveEpilogueINS1J_23Sm100TmaWarpSpecializedILi4ELi2ELi16ELb1ELb0EEEJNS5_IJSH_SG_SH_EEENS5_IJNSU_ISH_SD_EENSU_INS5_IJNSA_ILi16EEESC_EEES1F_EEEEESJ_SK_SJ_SK_NS1J_6fusion15FusionCallbacksIS1N_NS1U_17LinearCombinationISJ_fSJ_fLNS_15FloatRoundStyleE2EEES1O_S1T_JEEENS4_5SM1004TMEM4LOAD26SM100_TMEM_LOAD_32dp32b16xENS4_13SM90_TMA_LOADENS13_INS14_ILi1ELi4ELi3EEES17_NSU_INS5_IJS18_S1Q_EEENS5_IJS1Q_SD_EEEEEEENS4_39AutoVectorizingCopyWithAssumedAlignmentILi128EEENS4_14SM90_TMA_STOREES29_S2B_S2B_EEEvvEEEEvNT_6ParamsE,"",@"SHT_CUDA_INFO"
	.sectionflags	@""
	.align	4


	//----- nvinfo : EIATTR_CUDA_API_VERSION
	.align		4
        /*0000*/ 	.byte	0x04, 0x37
        /*0002*/ 	.short	(.L_31 - .L_30)
.L_30:
        /*0004*/ 	.word	0x00000082


	//----- nvinfo : EIATTR_KPARAM_INFO
	.align		4
.L_31:
        /*0008*/ 	.byte	0x04, 0x17
        /*000a*/ 	.short	(.L_33 - .L_32)
.L_32:
        /*000c*/ 	.word	0x00000000
        /*0010*/ 	.short	0x0000
        /*0012*/ 	.short	0x0000
        /*0014*/ 	.byte	0x00, 0xf0, 0x01, 0x20


	//----- nvinfo : EIATTR_AT_ENTRY_FRAGMENTS
	.align		4
.L_33:
        /*0018*/ 	.byte	0x04, 0x4f
        /*001a*/ 	.short	(.L_35 - .L_34)


	//   ....[0]....
.L_34:
        /*001c*/ 	.word	0x00000007


	//----- nvinfo : EIATTR_RESERVED_SMEM_USED
	.align		4
.L_35:
        /*0020*/ 	.byte	0x01, 0x41
	.zero		2


	//----- nvinfo : EIATTR_SPARSE_MMA_MASK
	.align		4
        /*0024*/ 	.byte	0x03, 0x50
        /*0026*/ 	.short	0x0000


	//----- nvinfo : EIATTR_TCGEN05_2CTA_USED
	.align		4
        /*0028*/ 	.byte	0x01, 0x52
	.zero		2


	//----- nvinfo : EIATTR_MAXREG_COUNT
	.align		4
        /*002c*/ 	.byte	0x03, 0x1b
        /*002e*/ 	.short	0x00ff


	//----- nvinfo : EIATTR_NUM_BARRIERS
	.align		4
        /*0030*/ 	.byte	0x02, 0x4c
        /*0032*/ 	.byte	0x07
	.zero		1


	//----- nvinfo : EIATTR_EXTERNS
	.align		4
        /*0034*/ 	.byte	0x04, 0x0f
        /*0036*/ 	.short	(.L_37 - .L_36)


	//   ....[0]....
	.align		4
.L_36:
        /*0038*/ 	.word	index@(__assertfail)


	//----- nvinfo : EIATTR_MERCURY_ISA_VERSION
	.align		4
.L_37:
        /*003c*/ 	.byte	0x03, 0x5f
        /*003e*/ 	.short	0x0101


	//----- nvinfo : EIATTR_INT_WARP_WIDE_INSTR_OFFSETS
	.align		4
        /*0040*/ 	.byte	0x04, 0x31
        /*0042*/ 	.short	(.L_39 - .L_38)


	//   ....[0]....
.L_38:
        /*0044*/ 	.word	0x00000d80


	//   ....[1]....
        /*0048*/ 	.word	0x00000e20


	//   ....[2]....
        /*004c*/ 	.word	0x00004540


	//   ....[3]....
        /*0050*/ 	.word	0x00004570


	//   ....[4]....
        /*0054*/ 	.word	0x00004590


	//   ....[5]....
        /*0058*/ 	.word	0x000050d0


	//   ....[6]....
        /*005c*/ 	.word	0x00005170


	//   ....[7]....
        /*0060*/ 	.word	0x00005230


	//   ....[8]....
        /*0064*/ 	.word	0x000052a0


	//   ....[9]....
        /*0068*/ 	.word	0x00005360


	//   ....[10]....
        /*006c*/ 	.word	0x00005400


	//   ....[11]....
        /*0070*/ 	.word	0x00005470


	//   ....[12]....
        /*0074*/ 	.word	0x00005530


	//   ....[13]....
        /*0078*/ 	.word	0x000055d0


	//   ....[14]....
        /*007c*/ 	.word	0x00005670


	//   ....[15]....
        /*0080*/ 	.word	0x00005760


	//   ....[16]....
        /*0084*/ 	.word	0x00005830


	//----- nvinfo : EIATTR_COOP_GROUP_MASK_REGIDS
	.align		4
.L_39:
        /*0088*/ 	.byte	0x04, 0x29
        /*008a*/ 	.short	(.L_41 - .L_40)


	//   ....[0]....
.L_40:
        /*008c*/ 	.word	0xffffffff


	//   ....[1]....
        /*0090*/ 	.word	0xffffffff


	//   ....[2]....
        /*0094*/ 	.word	0xffffffff


	//   ....[3]....
        /*0098*/ 	.word	0xffffffff


	//   ....[4]....
        /*009c*/ 	.word	0xffffffff


	//   ....[5]....
        /*00a0*/ 	.word	0xffffffff


	//   ....[6]....
        /*00a4*/ 	.word	0xffffffff


	//   ....[7]....
        /*00a8*/ 	.word	0xffffffff


	//   ....[8]....
        /*00ac*/ 	.word	0xffffffff


	//   ....[9]....
        /*00b0*/ 	.word	0xffffffff


	//   ....[10]....
        /*00b4*/ 	.word	0xffffffff


	//   ....[11]....
        /*00b8*/ 	.word	0xffffffff


	//   ....[12]....
        /*00bc*/ 	.word	0xffffffff


	//   ....[13]....
        /*00c0*/ 	.word	0xffffffff


	//----- nvinfo : EIATTR_COOP_GROUP_INSTR_OFFSETS
	.align		4
.L_41:
        /*00c4*/ 	.byte	0x04, 0x28
        /*00c6*/ 	.short	(.L_43 - .L_42)


	//   ....[0]....
.L_42:
        /*00c8*/ 	.word	0x000000b0


	//   ....[1]....
        /*00cc*/ 	.word	0x00000510


	//   ....[2]....
        /*00d0*/ 	.word	0x000006f0


	//   ....[3]....
        /*00d4*/ 	.word	0x00000880


	//   ....[4]....
        /*00d8*/ 	.word	0x00000970


	//   ....[5]....
        /*00dc*/ 	.word	0x00000ad0


	//   ....[6]....
        /*00e0*/ 	.word	0x00000c60


	//   ....[7]....
        /*00e4*/ 	.word	0x00000ea0


	//   ....[8]....
        /*00e8*/ 	.word	0x000023f0


	//   ....[9]....
        /*00ec*/ 	.word	0x00003330


	//   ....[10]....
        /*00f0*/ 	.word	0x00003800


	//   ....[11]....
        /*00f4*/ 	.word	0x00003830


	//   ....[12]....
        /*00f8*/ 	.word	0x00004440


	//   ....[13]....
        /*00fc*/ 	.word	0x00004650


	//----- nvinfo : EIATTR_VRC_CTA_INIT_COUNT
	.align		4
.L_43:
        /*0100*/ 	.byte	0x02, 0x4a
        /*0102*/ 	.byte	0x80
	.zero		1


	//----- nvinfo : EIATTR_SYSCALL_OFFSETS
	.align		4
        /*0104*/ 	.byte	0x04, 0x46
        /*0106*/ 	.short	(.L_45 - .L_44)


	//   ....[0]....
.L_44:
        /*0108*/ 	.word	0x000063b0


	//   ....[1]....
        /*010c*/ 	.word	0x000064a0


	//   ....[2]....
        /*0110*/ 	.word	0x00006bd0


	//   ....[3]....
        /*0114*/ 	.word	0x00007500


	//   ....[4]....
        /*0118*/ 	.word	0x00007dd0


	//   ....[5]....
        /*011c*/ 	.word	0x000086a0


	//----- nvinfo : EIATTR_MBARRIER_INSTR_OFFSETS
	.align		4
.L_45:
        /*0120*/ 	.byte	0x04, 0x39
        /*0122*/ 	.short	(.L_47 - .L_46)


	//   ....[0]....
.L_46:
        /*0124*/ 	.word	0x00000640
        /*0128*/ 	.word	0x000000ff
        /*012c*/ 	.word	0x00000000
        /*0130*/ 	.short	0x0100
        /*0132*/ 	.byte	0x04
	.zero		1


	//   ....[1]....
        /*0134*/ 	.word	0x00000650
        /*0138*/ 	.word	0x000000ff
        /*013c*/ 	.word	0x00000028
        /*0140*/ 	.short	0x0100
        /*0142*/ 	.byte	0x04
	.zero		1


	//   ....[2]....
        /*0144*/ 	.word	0x00000660
        /*0148*/ 	.word	0x000000ff
        /*014c*/ 	.word	0x00000008
        /*0150*/ 	.short	0x0100
        /*0152*/ 	.byte	0x04
	.zero		1


	//   ....[3]....
        /*0154*/ 	.word	0x00000670
        /*0158*/ 	.word	0x000000ff
        /*015c*/ 	.word	0x00000030
        /*0160*/ 	.short	0x0100
        /*0162*/ 	.byte	0x04
	.zero		1


	//   ....[4]....
        /*0164*/ 	.word	0x00000680
        /*0168*/ 	.word	0x000000ff
        /*016c*/ 	.word	0x00000010
        /*0170*/ 	.short	0x0100
        /*0172*/ 	.byte	0x04
	.zero		1


	//   ....[5]....
        /*0174*/ 	.word	0x00000690
        /*0178*/ 	.word	0x000000ff
        /*017c*/ 	.word	0x00000038
        /*0180*/ 	.short	0x0100
        /*0182*/ 	.byte	0x04
	.zero		1


	//   ....[6]....
        /*0184*/ 	.word	0x000006a0
        /*0188*/ 	.word	0x000000ff
        /*018c*/ 	.word	0x00000018
        /*0190*/ 	.short	0x0100
        /*0192*/ 	.byte	0x04
	.zero		1


	//   ....[7]....
        /*0194*/ 	.word	0x000006b0
        /*0198*/ 	.word	0x000000ff
        /*019c*/ 	.word	0x00000040
        /*01a0*/ 	.short	0x0100
        /*01a2*/ 	.byte	0x04
	.zero		1


	//   ....[8]....
        /*01a4*/ 	.word	0x000006c0
        /*01a8*/ 	.word	0x000000ff
        /*01ac*/ 	.word	0x00000020
        /*01b0*/ 	.short	0x0100
        /*01b2*/ 	.byte	0x04
	.zero		1


	//   ....[9]....
        /*01b4*/ 	.word	0x000006d0
        /*01b8*/ 	.word	0x000000ff
        /*01bc*/ 	.word	0x00000048
        /*01c0*/ 	.short	0x0100
        /*01c2*/ 	.byte	0x04
	.zero		1


	//   ....[10]....
        /*01c4*/ 	.word	0x000007f0
        /*01c8*/ 	.word	0x000000ff
        /*01cc*/ 	.word	0x00000050
        /*01d0*/ 	.short	0x0100
        /*01d2*/ 	.byte	0x04
	.zero		1


	//   ....[11]....
        /*01d4*/ 	.word	0x00000800
        /*01d8*/ 	.word	0x000000ff
        /*01dc*/ 	.word	0x00000070
        /*01e0*/ 	.short	0x0100
        /*01e2*/ 	.byte	0x04
	.zero		1


	//   ....[12]....
        /*01e4*/ 	.word	0x00000810
        /*01e8*/ 	.word	0x000000ff
        /*01ec*/ 	.word	0x00000058
        /*01f0*/ 	.short	0x0100
        /*01f2*/ 	.byte	0x04
	.zero		1


	//   ....[13]....
        /*01f4*/ 	.word	0x00000820
        /*01f8*/ 	.word	0x000000ff
        /*01fc*/ 	.word	0x00000078
        /*0200*/ 	.short	0x0100
        /*0202*/ 	.byte	0x04
	.zero		1


	//   ....[14]....
        /*0204*/ 	.word	0x00000830
        /*0208*/ 	.word	0x000000ff
        /*020c*/ 	.word	0x00000060
        /*0210*/ 	.short	0x0100
        /*0212*/ 	.byte	0x04
	.zero		1


	//   ....[15]....
        /*0214*/ 	.word	0x00000840
        /*0218*/ 	.word	0x000000ff
        /*021c*/ 	.word	0x00000080
        /*0220*/ 	.short	0x0100
        /*0222*/ 	.byte	0x04
	.zero		1


	//   ....[16]....
        /*0224*/ 	.word	0x00000850
        /*0228*/ 	.word	0x000000ff
        /*022c*/ 	.word	0x00000068
        /*0230*/ 	.short	0x0100
        /*0232*/ 	.byte	0x04
	.zero		1


	//   ....[17]....
        /*0234*/ 	.word	0x00000860
        /*0238*/ 	.word	0x000000ff
        /*023c*/ 	.word	0x00000088
        /*0240*/ 	.short	0x0100
        /*0242*/ 	.byte	0x04
	.zero		1


	//   ....[18]....
        /*0244*/ 	.word	0x00000940
        /*0248*/ 	.word	0x000000ff
        /*024c*/ 	.word	0x00000090
        /*0250*/ 	.short	0x0100
        /*0252*/ 	.byte	0x06
	.zero		1


	//   ....[19]....
        /*0254*/ 	.word	0x00000950
        /*0258*/ 	.word	0x000000ff
        /*025c*/ 	.word	0x00000098
        /*0260*/ 	.short	0x0100
        /*0262*/ 	.byte	0x06
	.zero		1


	//   ....[20]....
        /*0264*/ 	.word	0x00000a80
        /*0268*/ 	.word	0x000000ff
        /*026c*/ 	.word	0x000000a0
        /*0270*/ 	.short	0x0100
        /*0272*/ 	.byte	0x06
	.zero		1


	//   ....[21]....
        /*0274*/ 	.word	0x00000a90
        /*0278*/ 	.word	0x000000ff
        /*027c*/ 	.word	0x000000b0
        /*0280*/ 	.short	0x0100
        /*0282*/ 	.byte	0x06
	.zero		1


	//   ....[22]....
        /*0284*/ 	.word	0x00000aa0
        /*0288*/ 	.word	0x000000ff
        /*028c*/ 	.word	0x000000a8
        /*0290*/ 	.short	0x0100
        /*0292*/ 	.byte	0x06
	.zero		1


	//   ....[23]....
        /*0294*/ 	.word	0x00000ab0
        /*0298*/ 	.word	0x000000ff
        /*029c*/ 	.word	0x000000b8
        /*02a0*/ 	.short	0x0100
        /*02a2*/ 	.byte	0x06
	.zero		1


	//   ....[24]....
        /*02a4*/ 	.word	0x00000bd0
        /*02a8*/ 	.word	0x000000ff
        /*02ac*/ 	.word	0x000000c0
        /*02b0*/ 	.short	0x0100
        /*02b2*/ 	.byte	0x04
	.zero		1


	//   ....[25]....
        /*02b4*/ 	.word	0x00000be0
        /*02b8*/ 	.word	0x000000ff
        /*02bc*/ 	.word	0x000000e0
        /*02c0*/ 	.short	0x0100
        /*02c2*/ 	.byte	0x04
	.zero		1


	//   ....[26]....
        /*02c4*/ 	.word	0x00000bf0
        /*02c8*/ 	.word	0x000000ff
        /*02cc*/ 	.word	0x000000c8
        /*02d0*/ 	.short	0x0100
        /*02d2*/ 	.byte	0x04
	.zero		1


	//   ....[27]....
        /*02d4*/ 	.word	0x00000c00
        /*02d8*/ 	.word	0x000000ff
        /*02dc*/ 	.word	0x000000e8
        /*02e0*/ 	.short	0x0100
        /*02e2*/ 	.byte	0x04
	.zero		1


	//   ....[28]....
        /*02e4*/ 	.word	0x00000c10
        /*02e8*/ 	.word	0x000000ff
        /*02ec*/ 	.word	0x000000d0
        /*02f0*/ 	.short	0x0100
        /*02f2*/ 	.byte	0x04
	.zero		1


	//   ....[29]....
        /*02f4*/ 	.word	0x00000c20
        /*02f8*/ 	.word	0x000000ff
        /*02fc*/ 	.word	0x000000f0
        /*0300*/ 	.short	0x0100
        /*0302*/ 	.byte	0x04
	.zero		1


	//   ....[30]....
        /*0304*/ 	.word	0x00000c30
        /*0308*/ 	.word	0x000000ff
        /*030c*/ 	.word	0x000000d8
        /*0310*/ 	.short	0x0100
        /*0312*/ 	.byte	0x04
	.zero		1


	//   ....[31]....
        /*0314*/ 	.word	0x00000c40
        /*0318*/ 	.word	0x000000ff
        /*031c*/ 	.word	0x000000f8
        /*0320*/ 	.short	0x0100
        /*0322*/ 	.byte	0x04
	.zero		1


	//   ....[32]....
        /*0324*/ 	.word	0x00000d30
        /*0328*/ 	.word	0x000000ff
        /*032c*/ 	.word	0x00000100
        /*0330*/ 	.short	0x0100
        /*0332*/ 	.byte	0x04
	.zero		1


	//   ....[33]....
        /*0334*/ 	.word	0x00000d40
        /*0338*/ 	.word	0x000000ff
        /*033c*/ 	.word	0x00000110
        /*0340*/ 	.short	0x0100
        /*0342*/ 	.byte	0x04
	.zero		1


	//   ....[34]....
        /*0344*/ 	.word	0x00000d50
        /*0348*/ 	.word	0x000000ff
        /*034c*/ 	.word	0x00000108
        /*0350*/ 	.short	0x0100
        /*0352*/ 	.byte	0x04
	.zero		1


	//   ....[35]....
        /*0354*/ 	.word	0x00000d60
        /*0358*/ 	.word	0x000000ff
        /*035c*/ 	.word	0x00000118
        /*0360*/ 	.short	0x0100
        /*0362*/ 	.byte	0x04
	.zero		1


	//   ....[36]....
        /*0364*/ 	.word	0x00000e60
        /*0368*/ 	.word	0x000000ff
        /*036c*/ 	.word	0x00000120
        /*0370*/ 	.short	0x0100
        /*0372*/ 	.byte	0x06
	.zero		1


	//   ....[37]....
        /*0374*/ 	.word	0x00001b80
        /*0378*/ 	.word	0x00000000
        /*037c*/ 	.word	0x00000110
        /*0380*/ 	.short	0x010a
        /*0382*/ 	.byte	0xff
	.zero		1


	//   ....[38]....
        /*0384*/ 	.word	0x00001bb0
        /*0388*/ 	.word	0x00000000
        /*038c*/ 	.word	0x00000100
        /*0390*/ 	.short	0x0101
        /*0392*/ 	.byte	0xff
	.zero		1


	//   ....[39]....
        /*0394*/ 	.word	0x00001c70
        /*0398*/ 	.word	0x000000ff
        /*039c*/ 	.word	0x00000028
        /*03a0*/ 	.short	0x010a
        /*03a2*/ 	.byte	0x04
	.zero		1


	//   ....[40]....
        /*03a4*/ 	.word	0x00001d50
        /*03a8*/ 	.word	0x000000ff
        /*03ac*/ 	.word	0x00000028
        /*03b0*/ 	.short	0x010a
        /*03b2*/ 	.byte	0x21
	.zero		1


	//   ....[41]....
        /*03b4*/ 	.word	0x00001f00
        /*03b8*/ 	.word	0x000000ff
        /*03bc*/ 	.word	0x00000028
        /*03c0*/ 	.short	0x010a
        /*03c2*/ 	.byte	0x05
	.zero		1


	//   ....[42]....
        /*03c4*/ 	.word	0x00002050
        /*03c8*/ 	.word	0x000000ff
        /*03cc*/ 	.word	0x00000098
        /*03d0*/ 	.short	0x0101
        /*03d2*/ 	.byte	0x06
	.zero		1


	//   ....[43]....
        /*03d4*/ 	.word	0x00002070
        /*03d8*/ 	.word	0x000000ff
        /*03dc*/ 	.word	0x00000028
        /*03e0*/ 	.short	0x010a
        /*03e2*/ 	.byte	0x04
	.zero		1


	//   ....[44]....
        /*03e4*/ 	.word	0x000020f0
        /*03e8*/ 	.word	0x000000ff
        /*03ec*/ 	.word	0x00000028
        /*03f0*/ 	.short	0x010a
        /*03f2*/ 	.byte	0x11
	.zero		1


	//   ....[45]....
        /*03f4*/ 	.word	0x00002280
        /*03f8*/ 	.word	0x000000ff
        /*03fc*/ 	.word	0x00000028
        /*0400*/ 	.short	0x010a
        /*0402*/ 	.byte	0x05
	.zero		1


	//   ....[46]....
        /*0404*/ 	.word	0x00002420
        /*0408*/ 	.word	0x00000003
        /*040c*/ 	.word	0x000000a0
        /*0410*/ 	.short	0x010a
        /*0412*/ 	.byte	0xff
	.zero		1


	//   ....[47]....
        /*0414*/ 	.word	0x00002570
        /*0418*/ 	.word	0x00000000
        /*041c*/ 	.word	0x00000000
        /*0420*/ 	.short	0x0101
        /*0422*/ 	.byte	0xff
	.zero		1


	//   ....[48]....
        /*0424*/ 	.word	0x00002b20
        /*0428*/ 	.word	0x000000ff
        /*042c*/ 	.word	0x00000000
        /*0430*/ 	.short	0x010a
        /*0432*/ 	.byte	0x04
	.zero		1


	//   ....[49]....
        /*0434*/ 	.word	0x00002bb0
        /*0438*/ 	.word	0x000000ff
        /*043c*/ 	.word	0x00000000
        /*0440*/ 	.short	0x010a
        /*0442*/ 	.byte	0x05
	.zero		1


	//   ....[50]....
        /*0444*/ 	.word	0x00002c40
        /*0448*/ 	.word	0x000000ff
        /*044c*/ 	.word	0x00000000
        /*0450*/ 	.short	0x010a
        /*0452*/ 	.byte	0x05
	.zero		1


	//   ....[51]....
        /*0454*/ 	.word	0x00002cd0
        /*0458*/ 	.word	0x000000ff
        /*045c*/ 	.word	0x00000000
        /*0460*/ 	.short	0x010a
        /*0462*/ 	.byte	0x05
	.zero		1


	//   ....[52]....
        /*0464*/ 	.word	0x00002d70
        /*0468*/ 	.word	0x00000000
        /*046c*/ 	.word	0x00000000
        /*0470*/ 	.short	0x010a
        /*0472*/ 	.byte	0xff
	.zero		1


	//   ....[53]....
        /*0474*/ 	.word	0x00002e90
        /*0478*/ 	.word	0x00000002
        /*047c*/ 	.word	0x00000100
        /*0480*/ 	.short	0x010a
        /*0482*/ 	.byte	0xff
	.zero		1


	//   ....[54]....
        /*0484*/ 	.word	0x00002f00
        /*0488*/ 	.word	0x00000002
        /*048c*/ 	.word	0x00000000
        /*0490*/ 	.short	0x0101
        /*0492*/ 	.byte	0xff
	.zero		1


	//   ....[55]....
        /*0494*/ 	.word	0x00002f20
        /*0498*/ 	.word	0x000000ff
        /*049c*/ 	.word	0x000000b0
        /*04a0*/ 	.short	0x010a
        /*04a2*/ 	.byte	0x04
	.zero		1


	//   ....[56]....
        /*04a4*/ 	.word	0x00003040
        /*04a8*/ 	.word	0x00000002
        /*04ac*/ 	.word	0x000000a0
        /*04b0*/ 	.short	0x010a
        /*04b2*/ 	.byte	0xff
	.zero		1


	//   ....[57]....
        /*04b4*/ 	.word	0x00003140
        /*04b8*/ 	.word	0x00000002
        /*04bc*/ 	.word	0x00000000
        /*04c0*/ 	.short	0x0101
        /*04c2*/ 	.byte	0xff
	.zero		1


	//   ....[58]....
        /*04c4*/ 	.word	0x000031d0
        /*04c8*/ 	.word	0x000000ff
        /*04cc*/ 	.word	0x000000b0
        /*04d0*/ 	.short	0x0106
        /*04d2*/ 	.byte	0x04
	.zero		1


	//   ....[59]....
        /*04d4*/ 	.word	0x000031f0
        /*04d8*/ 	.word	0x000000ff
        /*04dc*/ 	.word	0x000000b0
        /*04e0*/ 	.short	0x010a
        /*04e2*/ 	.byte	0x04
	.zero		1


	//   ....[60]....
        /*04e4*/ 	.word	0x00003280
        /*04e8*/ 	.word	0x000000ff
        /*04ec*/ 	.word	0x000000b0
        /*04f0*/ 	.short	0x0106
        /*04f2*/ 	.byte	0x07
	.zero		1


	//   ....[61]....
        /*04f4*/ 	.word	0x000032c0
        /*04f8*/ 	.word	0x00000000
        /*04fc*/ 	.word	0x000000b0
        /*0500*/ 	.short	0x010a
        /*0502*/ 	.byte	0xff
	.zero		1


	//   ....[62]....
        /*0504*/ 	.word	0x00003500
        /*0508*/ 	.word	0x000000ff
        /*050c*/ 	.word	0x00000008
        /*0510*/ 	.short	0x010a
        /*0512*/ 	.byte	0x05
	.zero		1


	//   ....[63]....
        /*0514*/ 	.word	0x00003520
        /*0518*/ 	.word	0x000000ff
        /*051c*/ 	.word	0x00000008
        /*0520*/ 	.short	0x010a
        /*0522*/ 	.byte	0x05
	.zero		1


	//   ....[64]....
        /*0524*/ 	.word	0x000036b0
        /*0528*/ 	.word	0x000000ff
        /*052c*/ 	.word	0x00000008
        /*0530*/ 	.short	0x010a
        /*0532*/ 	.byte	0x05
	.zero		1


	//   ....[65]....
        /*0534*/ 	.word	0x000036d0
        /*0538*/ 	.word	0x000000ff
        /*053c*/ 	.word	0x00000008
        /*0540*/ 	.short	0x010a
        /*0542*/ 	.byte	0x05
	.zero		1


	//   ....[66]....
        /*0544*/ 	.word	0x00003790
        /*0548*/ 	.word	0x000000ff
        /*054c*/ 	.word	0x00000000
        /*0550*/ 	.short	0x0101
        /*0552*/ 	.byte	0x04
	.zero		1


	//   ....[67]....
        /*0554*/ 	.word	0x00003ac0
        /*0558*/ 	.word	0x00000000
        /*055c*/ 	.word	0x000000a0
        /*0560*/ 	.short	0x010a
        /*0562*/ 	.byte	0xff
	.zero		1


	//   ....[68]....
        /*0564*/ 	.word	0x00003b80
        /*0568*/ 	.word	0x00000000
        /*056c*/ 	.word	0x00000000
        /*0570*/ 	.short	0x0101
        /*0572*/ 	.byte	0xff
	.zero		1


	//   ....[69]....
        /*0574*/ 	.word	0x00003c40
        /*0578*/ 	.word	0x000000ff
        /*057c*/ 	.word	0x00000000
        /*0580*/ 	.short	0x010a
        /*0582*/ 	.byte	0x04
	.zero		1


	//   ....[70]....
        /*0584*/ 	.word	0x00003c50
        /*0588*/ 	.word	0x000000ff
        /*058c*/ 	.word	0x000000e0
        /*0590*/ 	.short	0x010a
        /*0592*/ 	.byte	0x1f
	.zero		1


	//   ....[71]....
        /*0594*/ 	.word	0x00003d00
        /*0598*/ 	.word	0x000000ff
        /*059c*/ 	.word	0x00000000
        /*05a0*/ 	.short	0x010a
        /*05a2*/ 	.byte	0x05
	.zero		1


	//   ....[72]....
        /*05a4*/ 	.word	0x00003e30
        /*05a8*/ 	.word	0x000000ff
        /*05ac*/ 	.word	0x00000000
        /*05b0*/ 	.short	0x010a
        /*05b2*/ 	.byte	0x04
	.zero		1


	//   ....[73]....
        /*05b4*/ 	.word	0x00004130
        /*05b8*/ 	.word	0x000000ff
        /*05bc*/ 	.word	0x00000000
        /*05c0*/ 	.short	0x010a
        /*05c2*/ 	.byte	0x04
	.zero		1


	//   ....[74]....
        /*05c4*/ 	.word	0x000041c0
        /*05c8*/ 	.word	0x000000ff
        /*05cc*/ 	.word	0x00000000
        /*05d0*/ 	.short	0x010a
        /*05d2*/ 	.byte	0x05
	.zero		1


	//   ....[75]....
        /*05d4*/ 	.word	0x00004250
        /*05d8*/ 	.word	0x000000ff
        /*05dc*/ 	.word	0x00000000
        /*05e0*/ 	.short	0x010a
        /*05e2*/ 	.byte	0x05
	.zero		1


	//   ....[76]....
        /*05e4*/ 	.word	0x000042f0
        /*05e8*/ 	.word	0x00000000
        /*05ec*/ 	.word	0x00000000
        /*05f0*/ 	.short	0x010a
        /*05f2*/ 	.byte	0xff
	.zero		1


	//   ....[77]....
        /*05f4*/ 	.word	0x00004330
        /*05f8*/ 	.word	0x00000000
        /*05fc*/ 	.word	0x00000000
        /*0600*/ 	.short	0x010a
        /*0602*/ 	.byte	0xff
	.zero		1


	//   ....[78]....
        /*0604*/ 	.word	0x000043a0
        /*0608*/ 	.word	0x000000ff
        /*060c*/ 	.word	0x00000000
        /*0610*/ 	.short	0x0101
        /*0612*/ 	.byte	0x04
	.zero		1


	//   ....[79]....
        /*0614*/ 	.word	0x000043e0
        /*0618*/ 	.word	0x000000ff
        /*061c*/ 	.word	0x00000120
        /*0620*/ 	.short	0x010a
        /*0622*/ 	.byte	0x1a
	.zero		1


	//   ....[80]....
        /*0624*/ 	.word	0x00004430
        /*0628*/ 	.word	0x000000ff
        /*062c*/ 	.word	0x00000000
        /*0630*/ 	.short	0x0101
        /*0632*/ 	.byte	0x04
	.zero		1


	//   ....[81]....
        /*0634*/ 	.word	0x000048d0
        /*0638*/ 	.word	0x0000000c
        /*063c*/ 	.word	0x000000a0
        /*0640*/ 	.short	0x010a
        /*0642*/ 	.byte	0xff
	.zero		1


	//   ....[82]....
        /*0644*/ 	.word	0x00004a40
        /*0648*/ 	.word	0x00000000
        /*064c*/ 	.word	0x00000000
        /*0650*/ 	.short	0x0101
        /*0652*/ 	.byte	0xff
	.zero		1


	//   ....[83]....
        /*0654*/ 	.word	0x00004ed0
        /*0658*/ 	.word	0x000000ff
        /*065c*/ 	.word	0x00000098
        /*0660*/ 	.short	0x010a
        /*0662*/ 	.byte	0x15
	.zero		1


	//   ....[84]....
        /*0664*/ 	.word	0x00005050
        /*0668*/ 	.word	0x000000ff
        /*066c*/ 	.word	0x00000070
        /*0670*/ 	.short	0x010a
        /*0672*/ 	.byte	0x15
	.zero		1


	//   ....[85]....
        /*0674*/ 	.word	0x00005250
        /*0678*/ 	.word	0x000000ff
        /*067c*/ 	.word	0x00000050
        /*0680*/ 	.short	0x010b
        /*0682*/ 	.byte	0x15
	.zero		1


	//   ....[86]....
        /*0684*/ 	.word	0x00005260
        /*0688*/ 	.word	0x000000ff
        /*068c*/ 	.word	0x00000000
        /*0690*/ 	.short	0x0101
        /*0692*/ 	.byte	0x06
	.zero		1


	//   ....[87]....
        /*0694*/ 	.word	0x00005270
        /*0698*/ 	.word	0x000000ff
        /*069c*/ 	.word	0x00000078
        /*06a0*/ 	.short	0x010a
        /*06a2*/ 	.byte	0x15
	.zero		1


	//   ....[88]....
        /*06a4*/ 	.word	0x00005420
        /*06a8*/ 	.word	0x000000ff
        /*06ac*/ 	.word	0x00000058
        /*06b0*/ 	.short	0x010b
        /*06b2*/ 	.byte	0x15
	.zero		1


	//   ....[89]....
        /*06b4*/ 	.word	0x00005430
        /*06b8*/ 	.word	0x000000ff
        /*06bc*/ 	.word	0x00000000
        /*06c0*/ 	.short	0x0101
        /*06c2*/ 	.byte	0x06
	.zero		1


	//   ....[90]....
        /*06c4*/ 	.word	0x00005440
        /*06c8*/ 	.word	0x000000ff
        /*06cc*/ 	.word	0x00000080
        /*06d0*/ 	.short	0x010a
        /*06d2*/ 	.byte	0x15
	.zero		1


	//   ....[91]....
        /*06d4*/ 	.word	0x000055f0
        /*06d8*/ 	.word	0x000000ff
        /*06dc*/ 	.word	0x00000060
        /*06e0*/ 	.short	0x010b
        /*06e2*/ 	.byte	0x15
	.zero		1


	//   ....[92]....
        /*06e4*/ 	.word	0x00005600
        /*06e8*/ 	.word	0x000000ff
        /*06ec*/ 	.word	0x00000000
        /*06f0*/ 	.short	0x0101
        /*06f2*/ 	.byte	0x06
	.zero		1


	//   ....[93]....
        /*06f4*/ 	.word	0x00005610
        /*06f8*/ 	.word	0x000000ff
        /*06fc*/ 	.word	0x00000088
        /*0700*/ 	.short	0x010a
        /*0702*/ 	.byte	0x15
	.zero		1


	//   ....[94]....
        /*0704*/ 	.word	0x00005850
        /*0708*/ 	.word	0x000000ff
        /*070c*/ 	.word	0x00000068
        /*0710*/ 	.short	0x010b
        /*0712*/ 	.byte	0x15
	.zero		1


	//   ....[95]....
        /*0714*/ 	.word	0x00005860
        /*0718*/ 	.word	0x000000ff
        /*071c*/ 	.word	0x00000000
        /*0720*/ 	.short	0x0101
        /*0722*/ 	.byte	0x25
	.zero		1


	//   ....[96]....
        /*0724*/ 	.word	0x000058a0
        /*0728*/ 	.word	0x000000ff
        /*072c*/ 	.word	0x00000070
        /*0730*/ 	.short	0x010a
        /*0732*/ 	.byte	0x15
	.zero		1


	//   ....[97]....
        /*0734*/ 	.word	0x000058c0
        /*0738*/ 	.word	0x000000ff
        /*073c*/ 	.word	0x00000078
        /*0740*/ 	.short	0x010a
        /*0742*/ 	.byte	0x15
	.zero		1


	//   ....[98]....
        /*0744*/ 	.word	0x000058e0
        /*0748*/ 	.word	0x000000ff
        /*074c*/ 	.word	0x00000080
        /*0750*/ 	.short	0x010a
        /*0752*/ 	.byte	0x15
	.zero		1


	//   ....[99]....
        /*0754*/ 	.word	0x00005920
        /*0758*/ 	.word	0x00000000
        /*075c*/ 	.word	0x00000088
        /*0760*/ 	.short	0x010a
        /*0762*/ 	.byte	0xff
	.zero		1


	//   ....[100]....
        /*0764*/ 	.word	0x00005c40
        /*0768*/ 	.word	0x00000003
        /*076c*/ 	.word	0x000000a0
        /*0770*/ 	.short	0x010a
        /*0772*/ 	.byte	0xff
	.zero		1


	//   ....[101]....
        /*0774*/ 	.word	0x00005dc0
        /*0778*/ 	.word	0x00000000
        /*077c*/ 	.word	0x00000000
        /*0780*/ 	.short	0x0101
        /*0782*/ 	.byte	0xff
	.zero		1


	//   ....[102]....
        /*0784*/ 	.word	0x000068a0
        /*0788*/ 	.word	0x000000ff
        /*078c*/ 	.word	0x00000050
        /*0790*/ 	.short	0x010a
        /*0792*/ 	.byte	0x2b
	.zero		1


	//   ....[103]....
        /*0794*/ 	.word	0x000068d0
        /*0798*/ 	.word	0x00000036
        /*079c*/ 	.word	0x000000c0
        /*07a0*/ 	.short	0x010a
        /*07a2*/ 	.byte	0xff
	.zero		1


	//   ....[104]....
        /*07a4*/ 	.word	0x000069e0
        /*07a8*/ 	.word	0x000000ff
        /*07ac*/ 	.word	0x00000050
        /*07b0*/ 	.short	0x010a
        /*07b2*/ 	.byte	0x2b
	.zero		1


	//   ....[105]....
        /*07b4*/ 	.word	0x00006ab0
        /*07b8*/ 	.word	0x00000036
        /*07bc*/ 	.word	0x000000c0
        /*07c0*/ 	.short	0x010a
        /*07c2*/ 	.byte	0xff
	.zero		1


	//   ....[106]....
        /*07c4*/ 	.word	0x00007270
        /*07c8*/ 	.word	0x00000000
        /*07cc*/ 	.word	0x00000000
        /*07d0*/ 	.short	0x0101
        /*07d2*/ 	.byte	0xff
	.zero		1


	//   ....[107]....
        /*07d4*/ 	.word	0x00007280
        /*07d8*/ 	.word	0x00000002
        /*07dc*/ 	.word	0x00000050
        /*07e0*/ 	.short	0x010a
        /*07e2*/ 	.byte	0xff
	.zero		1


	//   ....[108]....
        /*07e4*/ 	.word	0x00007340
        /*07e8*/ 	.word	0x00000002
        /*07ec*/ 	.word	0x00000050
        /*07f0*/ 	.short	0x010a
        /*07f2*/ 	.byte	0xff
	.zero		1


	//   ....[109]....
        /*07f4*/ 	.word	0x00007b40
        /*07f8*/ 	.word	0x00000000
        /*07fc*/ 	.word	0x00000000
        /*0800*/ 	.short	0x0101
        /*0802*/ 	.byte	0xff
	.zero		1


	//   ....[110]....
        /*0804*/ 	.word	0x00007b60
        /*0808*/ 	.word	0x00000002
        /*080c*/ 	.word	0x00000050
        /*0810*/ 	.short	0x010a
        /*0812*/ 	.byte	0xff
	.zero		1


	//   ....[111]....
        /*0814*/ 	.word	0x00007c10
        /*0818*/ 	.word	0x00000002
        /*081c*/ 	.word	0x00000050
        /*0820*/ 	.short	0x010a
        /*0822*/ 	.byte	0xff
	.zero		1


	//   ....[112]....
        /*0824*/ 	.word	0x00008410
        /*0828*/ 	.word	0x00000000
        /*082c*/ 	.word	0x00000000
        /*0830*/ 	.short	0x0101
        /*0832*/ 	.byte	0xff
	.zero		1


	//   ....[113]....
        /*0834*/ 	.word	0x00008430
        /*0838*/ 	.word	0x00000003
        /*083c*/ 	.word	0x00000050
        /*0840*/ 	.short	0x010a
        /*0842*/ 	.byte	0xff
	.zero		1


	//   ....[114]....
        /*0844*/ 	.word	0x000084e0
        /*0848*/ 	.word	0x00000003
        /*084c*/ 	.word	0x00000050
        /*0850*/ 	.short	0x010a
        /*0852*/ 	.byte	0xff
	.zero		1


	//   ....[115]....
        /*0854*/ 	.word	0x00008790
        /*0858*/ 	.word	0x00000036
        /*085c*/ 	.word	0x00000000
        /*0860*/ 	.short	0x0101
        /*0862*/ 	.byte	0xff
	.zero		1


	//   ....[116]....
        /*0864*/ 	.word	0x00008d30
        /*0868*/ 	.word	0x00000000
        /*086c*/ 	.word	0x00000000
        /*0870*/ 	.short	0x0101
        /*0872*/ 	.byte	0xff
	.zero		1


	//   ....[117]....
        /*0874*/ 	.word	0x00008fd0
        /*0878*/ 	.word	0x000000ff
        /*087c*/ 	.word	0x00000000
        /*0880*/ 	.short	0x0101
        /*0882*/ 	.byte	0x06
	.zero		1


	//   ....[118]....
        /*0884*/ 	.word	0x00008ff0
        /*0888*/ 	.word	0x00000000
        /*088c*/ 	.word	0x00000110
        /*0890*/ 	.short	0x010a
        /*0892*/ 	.byte	0xff
	.zero		1


	//   ....[119]....
        /*0894*/ 	.word	0x00009050
        /*0898*/ 	.word	0x00000000
        /*089c*/ 	.word	0x00000028
        /*08a0*/ 	.short	0x010a
        /*08a2*/ 	.byte	0xff
	.zero		1


	//   ....[120]....
        /*08a4*/ 	.word	0x000090b0
        /*08a8*/ 	.word	0x00000000
        /*08ac*/ 	.word	0x00000028
        /*08b0*/ 	.short	0x010a
        /*08b2*/ 	.byte	0xff
	.zero		1


	//   ....[121]....
        /*08b4*/ 	.word	0x00009100
        /*08b8*/ 	.word	0x00000003
        /*08bc*/ 	.word	0x000000a0
        /*08c0*/ 	.short	0x010a
        /*08c2*/ 	.byte	0xff
	.zero		1


	//   ....[122]....
        /*08c4*/ 	.word	0x00009160
        /*08c8*/ 	.word	0x00000000
        /*08cc*/ 	.word	0x00000000
        /*08d0*/ 	.short	0x010a
        /*08d2*/ 	.byte	0xff
	.zero		1


	//   ....[123]....
        /*08d4*/ 	.word	0x000091c0
        /*08d8*/ 	.word	0x00000000
        /*08dc*/ 	.word	0x00000000
        /*08e0*/ 	.short	0x010a
        /*08e2*/ 	.byte	0xff
	.zero		1


	//   ....[124]....
        /*08e4*/ 	.word	0x00009220
        /*08e8*/ 	.word	0x00000000
        /*08ec*/ 	.word	0x00000000
        /*08f0*/ 	.short	0x010a
        /*08f2*/ 	.byte	0xff
	.zero		1


	//   ....[125]....
        /*08f4*/ 	.word	0x00009280
        /*08f8*/ 	.word	0x00000000
        /*08fc*/ 	.word	0x00000000
        /*0900*/ 	.short	0x010a
        /*0902*/ 	.byte	0xff
	.zero		1


	//   ....[126]....
        /*0904*/ 	.word	0x000092d0
        /*0908*/ 	.word	0x00000002
        /*090c*/ 	.word	0x00000100
        /*0910*/ 	.short	0x010a
        /*0912*/ 	.byte	0xff
	.zero		1


	//   ....[127]....
        /*0914*/ 	.word	0x00009330
        /*0918*/ 	.word	0x00000002
        /*091c*/ 	.word	0x000000b0
        /*0920*/ 	.short	0x010a
        /*0922*/ 	.byte	0xff
	.zero		1


	//   ....[128]....
        /*0924*/ 	.word	0x00009380
        /*0928*/ 	.word	0x00000002
        /*092c*/ 	.word	0x000000a0
        /*0930*/ 	.short	0x010a
        /*0932*/ 	.byte	0xff
	.zero		1


	//   ....[129]....
        /*0934*/ 	.word	0x000093e0
        /*0938*/ 	.word	0x00000000
        /*093c*/ 	.word	0x000000b0
        /*0940*/ 	.short	0x010a
        /*0942*/ 	.byte	0xff
	.zero		1


	//   ....[130]....
        /*0944*/ 	.word	0x00009440
        /*0948*/ 	.word	0x00000005
        /*094c*/ 	.word	0x00000008
        /*0950*/ 	.short	0x010a
        /*0952*/ 	.byte	0xff
	.zero		1


	//   ....[131]....
        /*0954*/ 	.word	0x00009520
        /*0958*/ 	.word	0x00000000
        /*095c*/ 	.word	0x00000008
        /*0960*/ 	.short	0x010a
        /*0962*/ 	.byte	0xff
	.zero		1


	//   ....[132]....
        /*0964*/ 	.word	0x00009570
        /*0968*/ 	.word	0x00000000
        /*096c*/ 	.word	0x000000a0
        /*0970*/ 	.short	0x010a
        /*0972*/ 	.byte	0xff
	.zero		1


	//   ....[133]....
        /*0974*/ 	.word	0x000095d0
        /*0978*/ 	.word	0x00000000
        /*097c*/ 	.word	0x000000e0
        /*0980*/ 	.short	0x010a
        /*0982*/ 	.byte	0xff
	.zero		1


	//   ....[134]....
        /*0984*/ 	.word	0x00009630
        /*0988*/ 	.word	0x00000000
        /*098c*/ 	.word	0x00000000
        /*0990*/ 	.short	0x010a
        /*0992*/ 	.byte	0xff
	.zero		1


	//   ....[135]....
        /*0994*/ 	.word	0x00009690
        /*0998*/ 	.word	0x00000000
        /*099c*/ 	.word	0x00000000
        /*09a0*/ 	.short	0x010a
        /*09a2*/ 	.byte	0xff
	.zero		1


	//   ....[136]....
        /*09a4*/ 	.word	0x000096f0
        /*09a8*/ 	.word	0x00000000
        /*09ac*/ 	.word	0x00000000
        /*09b0*/ 	.short	0x010a
        /*09b2*/ 	.byte	0xff
	.zero		1


	//   ....[137]....
        /*09b4*/ 	.word	0x00009750
        /*09b8*/ 	.word	0x00000000
        /*09bc*/ 	.word	0x00000000
        /*09c0*/ 	.short	0x010a
        /*09c2*/ 	.byte	0xff
	.zero		1


	//   ....[138]....
        /*09c4*/ 	.word	0x000097b0
        /*09c8*/ 	.word	0x00000000
        /*09cc*/ 	.word	0x00000120
        /*09d0*/ 	.short	0x010a
        /*09d2*/ 	.byte	0xff
	.zero		1


	//   ....[139]....
        /*09d4*/ 	.word	0x00009800
        /*09d8*/ 	.word	0x0000000c
        /*09dc*/ 	.word	0x000000a0
        /*09e0*/ 	.short	0x010a
        /*09e2*/ 	.byte	0xff
	.zero		1


	//   ....[140]....
        /*09e4*/ 	.word	0x00009860
        /*09e8*/ 	.word	0x00000000
        /*09ec*/ 	.word	0x00000098
        /*09f0*/ 	.short	0x010a
        /*09f2*/ 	.byte	0xff
	.zero		1


	//   ....[141]....
        /*09f4*/ 	.word	0x000098c0
        /*09f8*/ 	.word	0x00000000
        /*09fc*/ 	.word	0x00000070
        /*0a00*/ 	.short	0x010a
        /*0a02*/ 	.byte	0xff
	.zero		1


	//   ....[142]....
        /*0a04*/ 	.word	0x00009920
        /*0a08*/ 	.word	0x00000000
        /*0a0c*/ 	.word	0x00000078
        /*0a10*/ 	.short	0x010a
        /*0a12*/ 	.byte	0xff
	.zero		1


	//   ....[143]....
        /*0a14*/ 	.word	0x00009980
        /*0a18*/ 	.word	0x00000000
        /*0a1c*/ 	.word	0x00000080
        /*0a20*/ 	.short	0x010a
        /*0a22*/ 	.byte	0xff
	.zero		1


	//   ....[144]....
        /*0a24*/ 	.word	0x000099e0
        /*0a28*/ 	.word	0x00000000
        /*0a2c*/ 	.word	0x00000088
        /*0a30*/ 	.short	0x010a
        /*0a32*/ 	.byte	0xff
	.zero		1


	//   ....[145]....
        /*0a34*/ 	.word	0x00009a40
        /*0a38*/ 	.word	0x00000000
        /*0a3c*/ 	.word	0x00000070
        /*0a40*/ 	.short	0x010a
        /*0a42*/ 	.byte	0xff
	.zero		1


	//   ....[146]....
        /*0a44*/ 	.word	0x00009aa0
        /*0a48*/ 	.word	0x00000000
        /*0a4c*/ 	.word	0x00000078
        /*0a50*/ 	.short	0x010a
        /*0a52*/ 	.byte	0xff
	.zero		1


	//   ....[147]....
        /*0a54*/ 	.word	0x00009b00
        /*0a58*/ 	.word	0x00000000
        /*0a5c*/ 	.word	0x00000080
        /*0a60*/ 	.short	0x010a
        /*0a62*/ 	.byte	0xff
	.zero		1


	//   ....[148]....
        /*0a64*/ 	.word	0x00009b50
        /*0a68*/ 	.word	0x00000003
        /*0a6c*/ 	.word	0x000000a0
        /*0a70*/ 	.short	0x010a
        /*0a72*/ 	.byte	0xff
	.zero		1


	//   ....[149]....
        /*0a74*/ 	.word	0x00009bb0
        /*0a78*/ 	.word	0x00000002
        /*0a7c*/ 	.word	0x00000050
        /*0a80*/ 	.short	0x010a
        /*0a82*/ 	.byte	0xff
	.zero		1


	//   ....[150]....
        /*0a84*/ 	.word	0x00009c00
        /*0a88*/ 	.word	0x00000036
        /*0a8c*/ 	.word	0x000000c0
        /*0a90*/ 	.short	0x010a
        /*0a92*/ 	.byte	0xff
	.zero		1


	//   ....[151]....
        /*0a94*/ 	.word	0x00009c50
        /*0a98*/ 	.word	0x00000002
        /*0a9c*/ 	.word	0x00000050
        /*0aa0*/ 	.short	0x010a
        /*0aa2*/ 	.byte	0xff
	.zero		1


	//   ....[152]....
        /*0aa4*/ 	.word	0x00009ca0
        /*0aa8*/ 	.word	0x00000002
        /*0aac*/ 	.word	0x00000050
        /*0ab0*/ 	.short	0x010a
        /*0ab2*/ 	.byte	0xff
	.zero		1


	//   ....[153]....
        /*0ab4*/ 	.word	0x00009cf0
        /*0ab8*/ 	.word	0x00000003
        /*0abc*/ 	.word	0x00000050
        /*0ac0*/ 	.short	0x010a
        /*0ac2*/ 	.byte	0xff
	.zero		1


	//----- nvinfo : EIATTR_NUM_MBARRIERS
	.align		4
.L_47:
        /*0ac4*/ 	.byte	0x03, 0x38
        /*0ac6*/ 	.short	0x0025


	//----- nvinfo : EIATTR_EXIT_INSTR_OFFSETS
	.align		4
        /*0ac8*/ 	.byte	0x04, 0x1c
        /*0aca*/ 	.short	(.L_49 - .L_48)


	//   ....[0]....
.L_48:
        /*0acc*/ 	.word	0x00002da0


	//   ....[1]....
        /*0ad0*/ 	.word	0x00003290


	//   ....[2]....
        /*0ad4*/ 	.word	0x000032f0


	//   ....[3]....
        /*0ad8*/ 	.word	0x00004660


	//   ....[4]....
        /*0adc*/ 	.word	0x00005950


	//   ....[5]....
        /*0ae0*/ 	.word	0x00005990


	//   ....[6]....
        /*0ae4*/ 	.word	0x00008ed0


	//   ....[7]....
        /*0ae8*/ 	.word	0x00008f40


	//   ....[8]....
        /*0aec*/ 	.word	0x00008f70


	//   ....[9]....
        /*0af0*/ 	.word	0x00008fe0


	//----- nvinfo : EIATTR_MAX_THREADS
	.align		4
.L_49:
        /*0af4*/ 	.byte	0x04, 0x05
        /*0af6*/ 	.short	(.L_51 - .L_50)
.L_50:
        /*0af8*/ 	.word	0x00000100
        /*0afc*/ 	.word	0x00000001
        /*0b00*/ 	.word	0x00000001


	//----- nvinfo : EIATTR_CRS_STACK_SIZE
	.align		4
.L_51:
        /*0b04*/ 	.byte	0x04, 0x1e
        /*0b06*/ 	.short	(.L_53 - .L_52)
.L_52:
        /*0b08*/ 	.word	0x00000000


	//----- nvinfo : EIATTR_CBANK_PARAM_SIZE
	.align		4
.L_53:
        /*0b0c*/ 	.byte	0x03, 0x19
        /*0b0e*/ 	.short	0x0800


	//----- nvinfo : EIATTR_PARAM_CBANK
	.align		4
        /*0b10*/ 	.byte	0x04, 0x0a
        /*0b12*/ 	.short	(.L_55 - .L_54)
	.align		4
.L_54:
        /*0b14*/ 	.word	index@(.nv.constant0._ZN7cutlass13device_kernelINS_4gemm6kernel13GemmUniversalIN4cute5tupleIJiiiiEEENS1_10collective13CollectiveMmaINS1_35MainloopSm100TmaUmmaWarpSpecializedILi5ELi2ELi4ENS5_IJNS4_1CILi4EEENSA_ILi2EEENSA_ILi1EEEEEEEENS5_IJNSA_ILi128EEESG_NSA_ILi64EEEEEENS_6half_tENS5_IJlSD_lEEESJ_NS5_IJSD_llEEENS4_8TiledMMAINS4_8MMA_AtomIJNS4_26SM100_MMA_F16BF16_2x1SM_SSISJ_SJ_fLi128ELi128ELNS4_4UMMA5MajorE0ELSQ_1ELNSP_7ScaleInE0ELSR_0EEEEEENS4_6LayoutINS5_IJSD_SD_SD_EEENS5_IJNSA_ILi0EEESW_SW_EEEEENS5_IJNS4_10UnderscoreESZ_SZ_EEEEENS4_28SM100_TMA_2SM_LOAD_MULTICASTENS4_14ComposedLayoutINS4_7SwizzleILi3ELi4ELi3EEENS4_18smem_ptr_flag_bitsILi16EEENSU_INS5_IJNSA_ILi8EEESH_EEENS5_IJSH_SD_EEEEEEEvNS4_8identityES12_NS13_IS15_S17_NSU_INS5_IJSH_S18_EEENS5_IJSD_SH_EEEEEEEvS1D_EENS_8epilogue10collective18CollectiveEpilogueINS1J_23Sm100TmaWarpSpecializedILi4ELi2ELi16ELb1ELb0EEEJNS5_IJSH_SG_SH_EEENS5_IJNSU_ISH_SD_EENSU_INS5_IJNSA_ILi16EEESC_EEES1F_EEEEESJ_SK_SJ_SK_NS1J_6fusion15FusionCallbacksIS1N_NS1U_17LinearCombinationISJ_fSJ_fLNS_15FloatRoundStyleE2EEES1O_S1T_JEEENS4_5SM1004TMEM4LOAD26SM100_TMEM_LOAD_32dp32b16xENS4_13SM90_TMA_LOADENS13_INS14_ILi1ELi4ELi3EEES17_NSU_INS5_IJS18_S1Q_EEENS5_IJS1Q_SD_EEEEEEENS4_39AutoVectorizingCopyWithAssumedAlignmentILi128EEENS4_14SM90_TMA_STOREES29_S2B_S2B_EEEvvEEEEvNT_6ParamsE)
        /*0b18*/ 	.short	0x0380
        /*0b1a*/ 	.short	0x0800


	//----- nvinfo : EIATTR_SW_WAR
	.align		4
.L_55:
        /*0b1c*/ 	.byte	0x04, 0x36
        /*0b1e*/ 	.short	(.L_57 - .L_56)
.L_56:
        /*0b20*/ 	.word	0x00000008
.L_57:


//--------------------- .nv.callgraph             --------------------------
	.section	.nv.callgraph,"",@"SHT_CUDA_CALLGRAPH"
	.align	4
	.sectionentsize	8
	.align		4
        /*0000*/ 	.word	0x00000000
	.align		4
        /*0004*/ 	.word	0xffffffff
	.align		4
        /*0008*/ 	.word	index@(_ZN7cutlass13device_kernelINS_4gemm6kernel13GemmUniversalIN4cute5tupleIJiiiiEEENS1_10collective13CollectiveMmaINS1_35MainloopSm100TmaUmmaWarpSpecializedILi5ELi2ELi4ENS5_IJNS4_1CILi4EEENSA_ILi2EEENSA_ILi1EEEEEEEENS5_IJNSA_ILi128EEESG_NSA_ILi64EEEEEENS_6half_tENS5_IJlSD_lEEESJ_NS5_IJSD_llEEENS4_8TiledMMAINS4_8MMA_AtomIJNS4_26SM100_MMA_F16BF16_2x1SM_SSISJ_SJ_fLi128ELi128ELNS4_4UMMA5MajorE0ELSQ_1ELNSP_7ScaleInE0ELSR_0EEEEEENS4_6LayoutINS5_IJSD_SD_SD_EEENS5_IJNSA_ILi0EEESW_SW_EEEEENS5_IJNS4_10UnderscoreESZ_SZ_EEEEENS4_28SM100_TMA_2SM_LOAD_MULTICASTENS4_14ComposedLayoutINS4_7SwizzleILi3ELi4ELi3EEENS4_18smem_ptr_flag_bitsILi16EEENSU_INS5_IJNSA_ILi8EEESH_EEENS5_IJSH_SD_EEEEEEEvNS4_8identityES12_NS13_IS15_S17_NSU_INS5_IJSH_S18_EEENS5_IJSD_SH_EEEEEEEvS1D_EENS_8epilogue10collective18CollectiveEpilogueINS1J_23Sm100TmaWarpSpecializedILi4ELi2ELi16ELb1ELb0EEEJNS5_IJSH_SG_SH_EEENS5_IJNSU_ISH_SD_EENSU_INS5_IJNSA_ILi16EEESC_EEES1F_EEEEESJ_SK_SJ_SK_NS1J_6fusion15FusionCallbacksIS1N_NS1U_17LinearCombinationISJ_fSJ_fLNS_15FloatRoundStyleE2EEES1O_S1T_JEEENS4_5SM1004TMEM4LOAD26SM100_TMEM_LOAD_32dp32b16xENS4_13SM90_TMA_LOADENS13_INS14_ILi1ELi4ELi3EEES17_NSU_INS5_IJS18_S1Q_EEENS5_IJS1Q_SD_EEEEEEENS4_39AutoVectorizingCopyWithAssumedAlignmentILi128EEENS4_14SM90_TMA_STOREES29_S2B_S2B_EEEvvEEEEvNT_6ParamsE)
	.align		4
        /*000c*/ 	.word	index@(__assertfail)
	.align		4
        /*0010*/ 	.word	0x00000000
	.align		4
        /*0014*/ 	.word	0xfffffffe
	.align		4
        /*0018*/ 	.word	0x00000000
	.align		4
        /*001c*/ 	.word	0xfffffffd
	.align		4
        /*0020*/ 	.word	0x00000000
	.align		4
        /*0024*/ 	.word	0xfffffffc


//--------------------- .nv.constant4             --------------------------
	.section	.nv.constant4,"a",@progbits
	.align	8
	.align		8
.nv.constant4:
        /*0000*/ 	.dword	__assertfail
	.align		8
        /*0008*/ 	.dword	__unnamed_1
	.align		8
        /*0010*/ 	.dword	__unnamed_2
	.align		8
        /*0018*/ 	.dword	_ZN40_INTERNAL_e6416cb6_4_k_cu_0c33c9c3_357134cuda3std3__45__cpo5beginE
	.align		8
        /*0020*/ 	.dword	_ZN40_INTERNAL_e6416cb6_4_k_cu_0c33c9c3_357134cuda3std3__45__cpo3endE
	.align		8
        /*0028*/ 	.dword	_ZN40_INTERNAL_e6416cb6_4_k_cu_0c33c9c3_357134cuda3std3__45__cpo6cbeginE
	.align		8
        /*0030*/ 	.dword	_ZN40_INTERNAL_e6416cb6_4_k_cu_0c33c9c3_357134cuda3std3__45__cpo4cendE
	.align		8
        /*0038*/ 	.dword	_ZN40_INTERNAL_e6416cb6_4_k_cu_0c33c9c3_357134cuda3std3__442_GLOBAL__N__e6416cb6_4_k_cu_0c33c9c3_357136ignoreE
	.align		8
        /*0040*/ 	.dword	_ZN40_INTERNAL_e6416cb6_4_k_cu_0c33c9c3_357134cuda3std3__419piecewise_constructE
	.align		8
        /*0048*/ 	.dword	_ZN40_INTERNAL_e6416cb6_4_k_cu_0c33c9c3_357134cuda3std3__48in_placeE
	.align		8
        /*0050*/ 	.dword	_ZN40_INTERNAL_e6416cb6_4_k_cu_0c33c9c3_357134cuda3std6ranges3__45__cpo4swapE
	.align		8
        /*0058*/ 	.dword	_ZN40_INTERNAL_e6416cb6_4_k_cu_0c33c9c3_357134cuda3std6ranges3__45__cpo9iter_moveE
	.align		8
        /*0060*/ 	.dword	_ZN40_INTERNAL_e6416cb6_4_k_cu_0c33c9c3_357134cute7productE
	.align		8
        /*0068*/ 	.dword	_ZN40_INTERNAL_e6416cb6_4_k_cu_0c33c9c3_357134cute1_E
	.align		8
        /*0070*/ 	.dword	$str$25
	.align		8
        /*0078*/ 	.dword	$str$26
	.align		8
        /*0080*/ 	.dword	$str$27
	.align		8
        /*0088*/ 	.dword	$str$28


//--------------------- .text._ZN7cutlass13device_kernelINS_4gemm6kernel13GemmUniversalIN4cute5tupleIJiiiiEEENS1_10collective13CollectiveMmaINS1_35MainloopSm100TmaUmmaWarpSpecializedILi5ELi2ELi4ENS5_IJNS4_1CILi4EEENSA_ILi2EEENSA_ILi1EEEEEEEENS5_IJNSA_ILi128EEESG_NSA_ILi64EEEEEENS_6half_tENS5_IJlSD_lEEESJ_NS5_IJSD_llEEENS4_8TiledMMAINS4_8MMA_AtomIJNS4_26SM100_MMA_F16BF16_2x1SM_SSISJ_SJ_fLi128ELi128ELNS4_4UMMA5MajorE0ELSQ_1ELNSP_7ScaleInE0ELSR_0EEEEEENS4_6LayoutINS5_IJSD_SD_SD_EEENS5_IJNSA_ILi0EEESW_SW_EEEEENS5_IJNS4_10UnderscoreESZ_SZ_EEEEENS4_28SM100_TMA_2SM_LOAD_MULTICASTENS4_14ComposedLayoutINS4_7SwizzleILi3ELi4ELi3EEENS4_18smem_ptr_flag_bitsILi16EEENSU_INS5_IJNSA_ILi8EEESH_EEENS5_IJSH_SD_EEEEEEEvNS4_8identityES12_NS13_IS15_S17_NSU_INS5_IJSH_S18_EEENS5_IJSD_SH_EEEEEEEvS1D_EENS_8epilogue10collective18CollectiveEpilogueINS1J_23Sm100TmaWarpSpecializedILi4ELi2ELi16ELb1ELb0EEEJNS5_IJSH_SG_SH_EEENS5_IJNSU_ISH_SD_EENSU_INS5_IJNSA_ILi16EEESC_EEES1F_EEEEESJ_SK_SJ_SK_NS1J_6fusion15FusionCallbacksIS1N_NS1U_17LinearCombinationISJ_fSJ_fLNS_15FloatRoundStyleE2EEES1O_S1T_JEEENS4_5SM1004TMEM4LOAD26SM100_TMEM_LOAD_32dp32b16xENS4_13SM90_TMA_LOADENS13_INS14_ILi1ELi4ELi3EEES17_NSU_INS5_IJS18_S1Q_EEENS5_IJS1Q_SD_EEEEEEENS4_39AutoVectorizingCopyWithAssumedAlignmentILi128EEENS4_14SM90_TMA_STOREES29_S2B_S2B_EEEvvEEEEvNT_6ParamsE --------------------------
	.section	.text._ZN7cutlass13device_kernelINS_4gemm6kernel13GemmUniversalIN4cute5tupleIJiiiiEEENS1_10collective13CollectiveMmaINS1_35MainloopSm100TmaUmmaWarpSpecializedILi5ELi2ELi4ENS5_IJNS4_1CILi4EEENSA_ILi2EEENSA_ILi1EEEEEEEENS5_IJNSA_ILi128EEESG_NSA_ILi64EEEEEENS_6half_tENS5_IJlSD_lEEESJ_NS5_IJSD_llEEENS4_8TiledMMAINS4_8MMA_AtomIJNS4_26SM100_MMA_F16BF16_2x1SM_SSISJ_SJ_fLi128ELi128ELNS4_4UMMA5MajorE0ELSQ_1ELNSP_7ScaleInE0ELSR_0EEEEEENS4_6LayoutINS5_IJSD_SD_SD_EEENS5_IJNSA_ILi0EEESW_SW_EEEEENS5_IJNS4_10UnderscoreESZ_SZ_EEEEENS4_28SM100_TMA_2SM_LOAD_MULTICASTENS4_14ComposedLayoutINS4_7SwizzleILi3ELi4ELi3EEENS4_18smem_ptr_flag_bitsILi16EEENSU_INS5_IJNSA_ILi8EEESH_EEENS5_IJSH_SD_EEEEEEEvNS4_8identityES12_NS13_IS15_S17_NSU_INS5_IJSH_S18_EEENS5_IJSD_SH_EEEEEEEvS1D_EENS_8epilogue10collective18CollectiveEpilogueINS1J_23Sm100TmaWarpSpecializedILi4ELi2ELi16ELb1ELb0EEEJNS5_IJSH_SG_SH_EEENS5_IJNSU_ISH_SD_EENSU_INS5_IJNSA_ILi16EEESC_EEES1F_EEEEESJ_SK_SJ_SK_NS1J_6fusion15FusionCallbacksIS1N_NS1U_17LinearCombinationISJ_fSJ_fLNS_15FloatRoundStyleE2EEES1O_S1T_JEEENS4_5SM1004TMEM4LOAD26SM100_TMEM_LOAD_32dp32b16xENS4_13SM90_TMA_LOADENS13_INS14_ILi1ELi4ELi3EEES17_NSU_INS5_IJS18_S1Q_EEENS5_IJS1Q_SD_EEEEEEENS4_39AutoVectorizingCopyWithAssumedAlignmentILi128EEENS4_14SM90_TMA_STOREES29_S2B_S2B_EEEvvEEEEvNT_6ParamsE,"ax",@progbits
	.align	128
.text._ZN7cutlass13device_kernelINS_4gemm6kernel13GemmUniversalIN4cute5tupleIJiiiiEEENS1_10collective13CollectiveMmaINS1_35MainloopSm100TmaUmmaWarpSpecializedILi5ELi2ELi4ENS5_IJNS4_1CILi4EEENSA_ILi2EEENSA_ILi1EEEEEEEENS5_IJNSA_ILi128EEESG_NSA_ILi64EEEEEENS_6half_tENS5_IJlSD_lEEESJ_NS5_IJSD_llEEENS4_8TiledMMAINS4_8MMA_AtomIJNS4_26SM100_MMA_F16BF16_2x1SM_SSISJ_SJ_fLi128ELi128ELNS4_4UMMA5MajorE0ELSQ_1ELNSP_7ScaleInE0ELSR_0EEEEEENS4_6LayoutINS5_IJSD_SD_SD_EEENS5_IJNSA_ILi0EEESW_SW_EEEEENS5_IJNS4_10UnderscoreESZ_SZ_EEEEENS4_28SM100_TMA_2SM_LOAD_MULTICASTENS4_14ComposedLayoutINS4_7SwizzleILi3ELi4ELi3EEENS4_18smem_ptr_flag_bitsILi16EEENSU_INS5_IJNSA_ILi8EEESH_EEENS5_IJSH_SD_EEEEEEEvNS4_8identityES12_NS13_IS15_S17_NSU_INS5_IJSH_S18_EEENS5_IJSD_SH_EEEEEEEvS1D_EENS_8epilogue10collective18CollectiveEpilogueINS1J_23Sm100TmaWarpSpecializedILi4ELi2ELi16ELb1ELb0EEEJNS5_IJSH_SG_SH_EEENS5_IJNSU_ISH_SD_EENSU_INS5_IJNSA_ILi16EEESC_EEES1F_EEEEESJ_SK_SJ_SK_NS1J_6fusion15FusionCallbacksIS1N_NS1U_17LinearCombinationISJ_fSJ_fLNS_15FloatRoundStyleE2EEES1O_S1T_JEEENS4_5SM1004TMEM4LOAD26SM100_TMEM_LOAD_32dp32b16xENS4_13SM90_TMA_LOADENS13_INS14_ILi1ELi4ELi3EEES17_NSU_INS5_IJS18_S1Q_EEENS5_IJS1Q_SD_EEEEEEENS4_39AutoVectorizingCopyWithAssumedAlignmentILi128EEENS4_14SM90_TMA_STOREES29_S2B_S2B_EEEvvEEEEvNT_6ParamsE:
        .type           _ZN7cutlass13device_kernelINS_4gemm6kernel13GemmUniversalIN4cute5tupleIJiiiiEEENS1_10collective13CollectiveMmaINS1_35MainloopSm100TmaUmmaWarpSpecializedILi5ELi2ELi4ENS5_IJNS4_1CILi4EEENSA_ILi2EEENSA_ILi1EEEEEEEENS5_IJNSA_ILi128EEESG_NSA_ILi64EEEEEENS_6half_tENS5_IJlSD_lEEESJ_NS5_IJSD_llEEENS4_8TiledMMAINS4_8MMA_AtomIJNS4_26SM100_MMA_F16BF16_2x1SM_SSISJ_SJ_fLi128ELi128ELNS4_4UMMA5MajorE0ELSQ_1ELNSP_7ScaleInE0ELSR_0EEEEEENS4_6LayoutINS5_IJSD_SD_SD_EEENS5_IJNSA_ILi0EEESW_SW_EEEEENS5_IJNS4_10UnderscoreESZ_SZ_EEEEENS4_28SM100_TMA_2SM_LOAD_MULTICASTENS4_14ComposedLayoutINS4_7SwizzleILi3ELi4ELi3EEENS4_18smem_ptr_flag_bitsILi16EEENSU_INS5_IJNSA_ILi8EEESH_EEENS5_IJSH_SD_EEEEEEEvNS4_8identityES12_NS13_IS15_S17_NSU_INS5_IJSH_S18_EEENS5_IJSD_SH_EEEEEEEvS1D_EENS_8epilogue10collective18CollectiveEpilogueINS1J_23Sm100TmaWarpSpecializedILi4ELi2ELi16ELb1ELb0EEEJNS5_IJSH_SG_SH_EEENS5_IJNSU_ISH_SD_EENSU_INS5_IJNSA_ILi16EEESC_EEES1F_EEEEESJ_SK_SJ_SK_NS1J_6fusion15FusionCallbacksIS1N_NS1U_17LinearCombinationISJ_fSJ_fLNS_15FloatRoundStyleE2EEES1O_S1T_JEEENS4_5SM1004TMEM4LOAD26SM100_TMEM_LOAD_32dp32b16xENS4_13SM90_TMA_LOADENS13_INS14_ILi1ELi4ELi3EEES17_NSU_INS5_IJS18_S1Q_EEENS5_IJS1Q_SD_EEEEEEENS4_39AutoVectorizingCopyWithAssumedAlignmentILi128EEENS4_14SM90_TMA_STOREES29_S2B_S2B_EEEvvEEEEvNT_6ParamsE,@function
        .size           _ZN7cutlass13device_kernelINS_4gemm6kernel13GemmUniversalIN4cute5tupleIJiiiiEEENS1_10collective13CollectiveMmaINS1_35MainloopSm100TmaUmmaWarpSpecializedILi5ELi2ELi4ENS5_IJNS4_1CILi4EEENSA_ILi2EEENSA_ILi1EEEEEEEENS5_IJNSA_ILi128EEESG_NSA_ILi64EEEEEENS_6half_tENS5_IJlSD_lEEESJ_NS5_IJSD_llEEENS4_8TiledMMAINS4_8MMA_AtomIJNS4_26SM100_MMA_F16BF16_2x1SM_SSISJ_SJ_fLi128ELi128ELNS4_4UMMA5MajorE0ELSQ_1ELNSP_7ScaleInE0ELSR_0EEEEEENS4_6LayoutINS5_IJSD_SD_SD_EEENS5_IJNSA_ILi0EEESW_SW_EEEEENS5_IJNS4_10UnderscoreESZ_SZ_EEEEENS4_28SM100_TMA_2SM_LOAD_MULTICASTENS4_14ComposedLayoutINS4_7SwizzleILi3ELi4ELi3EEENS4_18smem_ptr_flag_bitsILi16EEENSU_INS5_IJNSA_ILi8EEESH_EEENS5_IJSH_SD_EEEEEEEvNS4_8identityES12_NS13_IS15_S17_NSU_INS5_IJSH_S18_EEENS5_IJSD_SH_EEEEEEEvS1D_EENS_8epilogue10collective18CollectiveEpilogueINS1J_23Sm100TmaWarpSpecializedILi4ELi2ELi16ELb1ELb0EEEJNS5_IJSH_SG_SH_EEENS5_IJNSU_ISH_SD_EENSU_INS5_IJNSA_ILi16EEESC_EEES1F_EEEEESJ_SK_SJ_SK_NS1J_6fusion15FusionCallbacksIS1N_NS1U_17LinearCombinationISJ_fSJ_fLNS_15FloatRoundStyleE2EEES1O_S1T_JEEENS4_5SM1004TMEM4LOAD26SM100_TMEM_LOAD_32dp32b16xENS4_13SM90_TMA_LOADENS13_INS14_ILi1ELi4ELi3EEES17_NSU_INS5_IJS18_S1Q_EEENS5_IJS1Q_SD_EEEEEEENS4_39AutoVectorizingCopyWithAssumedAlignmentILi128EEENS4_14SM90_TMA_STOREES29_S2B_S2B_EEEvvEEEEvNT_6ParamsE,(.L_x_200 - _ZN7cutlass13device_kernelINS_4gemm6kernel13GemmUniversalIN4cute5tupleIJiiiiEEENS1_10collective13CollectiveMmaINS1_35MainloopSm100TmaUmmaWarpSpecializedILi5ELi2ELi4ENS5_IJNS4_1CILi4EEENSA_ILi2EEENSA_ILi1EEEEEEEENS5_IJNSA_ILi128EEESG_NSA_ILi64EEEEEENS_6half_tENS5_IJlSD_lEEESJ_NS5_IJSD_llEEENS4_8TiledMMAINS4_8MMA_AtomIJNS4_26SM100_MMA_F16BF16_2x1SM_SSISJ_SJ_fLi128ELi128ELNS4_4UMMA5MajorE0ELSQ_1ELNSP_7ScaleInE0ELSR_0EEEEEENS4_6LayoutINS5_IJSD_SD_SD_EEENS5_IJNSA_ILi0EEESW_SW_EEEEENS5_IJNS4_10UnderscoreESZ_SZ_EEEEENS4_28SM100_TMA_2SM_LOAD_MULTICASTENS4_14ComposedLayoutINS4_7SwizzleILi3ELi4ELi3EEENS4_18smem_ptr_flag_bitsILi16EEENSU_INS5_IJNSA_ILi8EEESH_EEENS5_IJSH_SD_EEEEEEEvNS4_8identityES12_NS13_IS15_S17_NSU_INS5_IJSH_S18_EEENS5_IJSD_SH_EEEEEEEvS1D_EENS_8epilogue10collective18CollectiveEpilogueINS1J_23Sm100TmaWarpSpecializedILi4ELi2ELi16ELb1ELb0EEEJNS5_IJSH_SG_SH_EEENS5_IJNSU_ISH_SD_EENSU_INS5_IJNSA_ILi16EEESC_EEES1F_EEEEESJ_SK_SJ_SK_NS1J_6fusion15FusionCallbacksIS1N_NS1U_17LinearCombinationISJ_fSJ_fLNS_15FloatRoundStyleE2EEES1O_S1T_JEEENS4_5SM1004TMEM4LOAD26SM100_TMEM_LOAD_32dp32b16xENS4_13SM90_TMA_LOADENS13_INS14_ILi1ELi4ELi3EEES17_NSU_INS5_IJS18_S1Q_EEENS5_IJS1Q_SD_EEEEEEENS4_39AutoVectorizingCopyWithAssumedAlignmentILi128EEENS4_14SM90_TMA_STOREES29_S2B_S2B_EEEvvEEEEvNT_6ParamsE)
        .other          _ZN7cutlass13device_kernelINS_4gemm6kernel13GemmUniversalIN4cute5tupleIJiiiiEEENS1_10collective13CollectiveMmaINS1_35MainloopSm100TmaUmmaWarpSpecializedILi5ELi2ELi4ENS5_IJNS4_1CILi4EEENSA_ILi2EEENSA_ILi1EEEEEEEENS5_IJNSA_ILi128EEESG_NSA_ILi64EEEEEENS_6half_tENS5_IJlSD_lEEESJ_NS5_IJSD_llEEENS4_8TiledMMAINS4_8MMA_AtomIJNS4_26SM100_MMA_F16BF16_2x1SM_SSISJ_SJ_fLi128ELi128ELNS4_4UMMA5MajorE0ELSQ_1ELNSP_7ScaleInE0ELSR_0EEEEEENS4_6LayoutINS5_IJSD_SD_SD_EEENS5_IJNSA_ILi0EEESW_SW_EEEEENS5_IJNS4_10UnderscoreESZ_SZ_EEEEENS4_28SM100_TMA_2SM_LOAD_MULTICASTENS4_14ComposedLayoutINS4_7SwizzleILi3ELi4ELi3EEENS4_18smem_ptr_flag_bitsILi16EEENSU_INS5_IJNSA_ILi8EEESH_EEENS5_IJSH_SD_EEEEEEEvNS4_8identityES12_NS13_IS15_S17_NSU_INS5_IJSH_S18_EEENS5_IJSD_SH_EEEEEEEvS1D_EENS_8epilogue10collective18CollectiveEpilogueINS1J_23Sm100TmaWarpSpecializedILi4ELi2ELi16ELb1ELb0EEEJNS5_IJSH_SG_SH_EEENS5_IJNSU_ISH_SD_EENSU_INS5_IJNSA_ILi16EEESC_EEES1F_EEEEESJ_SK_SJ_SK_NS1J_6fusion15FusionCallbacksIS1N_NS1U_17LinearCombinationISJ_fSJ_fLNS_15FloatRoundStyleE2EEES1O_S1T_JEEENS4_5SM1004TMEM4LOAD26SM100_TMEM_LOAD_32dp32b16xENS4_13SM90_TMA_LOADENS13_INS14_ILi1ELi4ELi3EEES17_NSU_INS5_IJS18_S1Q_EEENS5_IJS1Q_SD_EEEEEEENS4_39AutoVectorizingCopyWithAssumedAlignmentILi128EEENS4_14SM90_TMA_STOREES29_S2B_S2B_EEEvvEEEEvNT_6ParamsE,@"STO_CUDA_ENTRY STV_DEFAULT"
_ZN7cutlass13device_kernelINS_4gemm6kernel13GemmUniversalIN4cute5tupleIJiiiiEEENS1_10collective13CollectiveMmaINS1_35MainloopSm100TmaUmmaWarpSpecializedILi5ELi2ELi4ENS5_IJNS4_1CILi4EEENSA_ILi2EEENSA_ILi1EEEEEEEENS5_IJNSA_ILi128EEESG_NSA_ILi64EEEEEENS_6half_tENS5_IJlSD_lEEESJ_NS5_IJSD_llEEENS4_8TiledMMAINS4_8MMA_AtomIJNS4_26SM100_MMA_F16BF16_2x1SM_SSISJ_SJ_fLi128ELi128ELNS4_4UMMA5MajorE0ELSQ_1ELNSP_7ScaleInE0ELSR_0EEEEEENS4_6LayoutINS5_IJSD_SD_SD_EEENS5_IJNSA_ILi0EEESW_SW_EEEEENS5_IJNS4_10UnderscoreESZ_SZ_EEEEENS4_28SM100_TMA_2SM_LOAD_MULTICASTENS4_14ComposedLayoutINS4_7SwizzleILi3ELi4ELi3EEENS4_18smem_ptr_flag_bitsILi16EEENSU_INS5_IJNSA_ILi8EEESH_EEENS5_IJSH_SD_EEEEEEEvNS4_8identityES12_NS13_IS15_S17_NSU_INS5_IJSH_S18_EEENS5_IJSD_SH_EEEEEEEvS1D_EENS_8epilogue10collective18CollectiveEpilogueINS1J_23Sm100TmaWarpSpecializedILi4ELi2ELi16ELb1ELb0EEEJNS5_IJSH_SG_SH_EEENS5_IJNSU_ISH_SD_EENSU_INS5_IJNSA_ILi16EEESC_EEES1F_EEEEESJ_SK_SJ_SK_NS1J_6fusion15FusionCallbacksIS1N_NS1U_17LinearCombinationISJ_fSJ_fLNS_15FloatRoundStyleE2EEES1O_S1T_JEEENS4_5SM1004TMEM4LOAD26SM100_TMEM_LOAD_32dp32b16xENS4_13SM90_TMA_LOADENS13_INS14_ILi1ELi4ELi3EEES17_NSU_INS5_IJS18_S1Q_EEENS5_IJS1Q_SD_EEEEEEENS4_39AutoVectorizingCopyWithAssumedAlignmentILi128EEENS4_14SM90_TMA_STOREES29_S2B_S2B_EEEvvEEEEvNT_6ParamsE:
[----:B------:R-:W1:Y:S01]  /*0000*/  LDC R1, c[0x0][0x37c] ;  /* 0x0000df00ff017b82 */ /* 0x000e620000000800 */
[----:B------:R-:W2:Y:S01]  /*0010*/  S2R R61, SR_TID.X ;  /* 0x00000000003d7919 */ /* 0x000ea20000002100 */
[----:B------:R-:W3:Y:S06]  /*0020*/  LDCU.64 UR8, c[0x0][0x890] ;  /* 0x00011200ff0877ac */ /* 0x000eec0008000a00 */
[----:B------:R-:W4:Y:S01]  /*0030*/  S2UR UR47, SR_CgaCtaId ;  /* 0x00000000002f79c3 */ /* 0x000f220000008800 */
[----:B------:R-:W-:Y:S02]  /*0040*/  PRMT R50, RZ, 0x7610, R50 ;  /* 0x00007610ff327816 */ /* 0x000fe40000000032 */
[----:B------:R-:W-:-:S02]  /*0050*/  ELECT P0, URZ, PT ;  /* 0x0000000000ff782f */ /* 0x000fc40003800000 */
[----:B---3--:R-:W-:-:S04]  /*0060*/  ISETP.NE.U32.AND P1, PT, RZ, UR8, PT ;  /* 0x00000008ff007c0c */ /* 0x008fc8000bf25070 */
[----:B------:R-:W-:Y:S01]  /*0070*/  ISETP.NE.AND.EX P2, PT, RZ, UR9, PT, P1 ;  /* 0x00000009ff007c0c */ /* 0x000fe2000bf45310 */
[----:B----4-:R-:W-:Y:S02]  /*0080*/  ULOP3.LUT UR46, UR47, 0x1, URZ, 0xc0, !UPT ;  /* 0x000000012f2e7892 */ /* 0x010fe4000f8ec0ff */
[----:B------:R-:W-:Y:S01]  /*0090*/  ULOP3.LUT UR48, UR47, 0x1, URZ, 0x3c, !UPT ;  /* 0x000000012f307892 */ /* 0x000fe2000f8e3cff */
[----:B--2---:R-:W-:-:S05]  /*00a0*/  SHF.R.U32.HI R51, RZ, 0x5, R61 ;  /* 0x00000005ff337819 */ /* 0x004fca000001163d */
[----:B------:R-:W2:Y:S02]  /*00b0*/  SHFL.IDX PT, R0, R51, RZ, 0x1f ;  /* 0x00001fff33007589 */ /* 0x000ea400000e0000 */
[----:B--2---:R-:W-:Y:S02]  /*00c0*/  R2UR UR25, R0 ;  /* 0x00000000001972ca */ /* 0x004fe400000e0000 */
[----:B-1----:R-:W-:Y:S05]  /*00d0*/  @P2 BRA `(.L_x_0) ;  /* 0x0000000000302947 */ /* 0x002fea0003800000 */
[----:B------:R-:W1:Y:S02]  /*00e0*/  LDCU.64 UR4, c[0x0][0x888] ;  /* 0x00011100ff0477ac */ /* 0x000e640008000a00 */
[----:B-1----:R-:W-:-:S04]  /*00f0*/  UISETP.NE.U32.AND UP0, UPT, UR4, URZ, UPT ;  /* 0x000000ff0400728c */ /* 0x002fc8000bf05070 */
[----:B------:R-:W-:-:S09]  /*0100*/  UISETP.NE.AND.EX UP0, UPT, UR5, URZ, UPT, UP0 ;  /* 0x000000ff0500728c */ /* 0x000fd2000bf05300 */
[----:B------:R-:W-:Y:S05]  /*0110*/  BRA.U !UP0, `(.L_x_1) ;  /* 0x0000000108147547 */ /* 0x000fea000b800000 */
[----:B------:R-:W1:Y:S01]  /*0120*/  LDC.64 R2, c[0x0][0x888] ;  /* 0x00022200ff027b82 */ /* 0x000e620000000a00 */
[----:B------:R-:W1:Y:S02]  /*0130*/  LDCU.64 UR4, c[0x0][0x358] ;  /* 0x00006b00ff0477ac */ /* 0x000e640008000a00 */
[----:B-1----:R1:W5:Y:S01]  /*0140*/  LDG.E R27, desc[UR4][R2.64] ;  /* 0x00000004021b7981 */ /* 0x002362000c1e1900 */
[----:B------:R-:W-:Y:S01]  /*0150*/  HFMA2 R50, -RZ, RZ, 0, 5.9604644775390625e-08 ;  /* 0x00000001ff327431 */ /* 0x000fe200000001ff */
[----:B------:R-:W-:Y:S05]  /*0160*/  BRA `(.L_x_0) ;  /* 0x00000000000c7947 */ /* 0x000fea0003800000 */
.L_x_1:
[----:B------:R-:W1:Y:S01]  /*0170*/  LDCU UR4, c[0x0][0x880] ;  /* 0x00011000ff0477ac */ /* 0x000e620008000800 */
[----:B------:R-:W-:Y:S01]  /*0180*/  HFMA2 R50, -RZ, RZ, 0, 5.9604644775390625e-08 ;  /* 0x00000001ff327431 */ /* 0x000fe200000001ff */
[----:B-1----:R-:W-:-:S07]  /*0190*/  MOV R27, UR4 ;  /* 0x00000004001b7c02 */ /* 0x002fce0008000f00 */
.L_x_0:
[----:B------:R-:W2:Y:S02]  /*01a0*/  LDCU.64 UR4, c[0x0][0x8b0] ;  /* 0x00011600ff0477ac */ /* 0x000ea40008000a00 */
[----:B--2---:R-:W-:-:S04]  /*01b0*/  UISETP.NE.U32.AND UP0, UPT, UR4, URZ, UPT ;  /* 0x000000ff0400728c */ /* 0x004fc8000bf05070 */
[----:B------:R-:W-:-:S09]  /*01c0*/  UISETP.NE.AND.EX UP0, UPT, UR5, URZ, UPT, UP0 ;  /* 0x000000ff0500728c */ /* 0x000fd2000bf05300 */
[----:B------:R-:W-:Y:S05]  /*01d0*/  BRA.U UP0, `(.L_x_2) ;  /* 0x0000000100287547 */ /* 0x000fea000b800000 */
[----:B------:R-:W2:Y:S02]  /*01e0*/  LDCU.64 UR4, c[0x0][0x8a8] ;  /* 0x00011500ff0477ac */ /* 0x000ea40008000a00 */
[----:B--2---:R-:W-:-:S04]  /*01f0*/  UISETP.NE.U32.AND UP0, UPT, UR4, URZ, UPT ;  /* 0x000000ff0400728c */ /* 0x004fc8000bf05070 */
[----:B------:R-:W-:-:S09]  /*0200*/  UISETP.NE.AND.EX UP0, UPT, UR5, URZ, UPT, UP0 ;  /* 0x000000ff0500728c */ /* 0x000fd2000bf05300 */
[----:B------:R-:W-:Y:S05]  /*0210*/  BRA.U !UP0, `(.L_x_3) ;  /* 0x0000000108107547 */ /* 0x000fea000b800000 */
[----:B------:R-:W2:Y:S01]  /*0220*/  LDC.64 R24, c[0x0][0x8a8] ;  /* 0x00022a00ff187b82 */ /* 0x000ea20000000a00 */
[----:B------:R-:W2:Y:S02]  /*0230*/  LDCU.64 UR4, c[0x0][0x358] ;  /* 0x00006b00ff0477ac */ /* 0x000ea40008000a00 */
[----:B--2---:R2:W5:Y:S01]  /*0240*/  LDG.E R24, desc[UR4][R24.64] ;  /* 0x0000000418187981 */ /* 0x004562000c1e1900 */
[----:B------:R-:W-:Y:S05]  /*0250*/  BRA `(.L_x_2) ;  /* 0x0000000000087947 */ /* 0x000fea0003800000 */
.L_x_3:
[----:B------:R-:W2:Y:S02]  /*0260*/  LDCU UR4, c[0x0][0x8a0] ;  /* 0x00011400ff0477ac */ /* 0x000ea40008000800 */
[----:B--2---:R-:W-:Y:S02]  /*0270*/  MOV R24, UR4 ;  /* 0x0000000400187c02 */ /* 0x004fe40008000f00 */
.L_x_2:
[----:B------:R-:W-:Y:S01]  /*0280*/  IMAD.U32 R0, RZ, RZ, UR25 ;  /* 0x00000019ff007e24 */ /* 0x000fe2000f8e00ff */
[----:B------:R-:W-:Y:S04]  /*0290*/  BSSY.RECONVERGENT B0, `(.L_x_4) ;  /* 0x000000c000007945 */ /* 0x000fe80003800200 */
[C---:B------:R-:W-:Y:S02]  /*02a0*/  ISETP.NE.OR P3, PT, R0.reuse, 0x1, !P0 ;  /* 0x000000010000780c */ /* 0x040fe40004765670 */
[----:B------:R-:W-:-:S11]  /*02b0*/  ISETP.NE.OR P2, PT, R0, 0x3, !P0 ;  /* 0x000000030000780c */ /* 0x000fd60004745670 */
[----:B------:R-:W-:Y:S05]  /*02c0*/  @P3 BRA `(.L_x_5) ;  /* 0x0000000000203947 */ /* 0x000fea0003800000 */
[----:B------:R-:W3:Y:S02]  /*02d0*/  LDCU.64 UR4, c[0x0][0x348] ;  /* 0x00006900ff0477ac */ /* 0x000ee40008000a00 */
[----:B---3--:R-:W-:Y:S02]  /*02e0*/  UIADD3 UR6, UP1, UPT, UR4, 0x80, URZ ;  /* 0x0000008004067890 */ /* 0x008fe4000ff3e0ff */
[----:B------:R-:W-:Y:S02]  /*02f0*/  UIADD3 UR4, UP0, UPT, UR4, 0x180, URZ ;  /* 0x0000018004047890 */ /* 0x000fe4000ff1e0ff */
[----:B------:R-:W-:Y:S02]  /*0300*/  UIADD3.X UR7, UPT, UPT, URZ, UR5, URZ, UP1, !UPT ;  /* 0x00000005ff077290 */ /* 0x000fe40008ffe4ff */
[----:B------:R-:W-:-:S07]  /*0310*/  UIADD3.X UR5, UPT, UPT, URZ, UR5, URZ, UP0, !UPT ;  /* 0x00000005ff057290 */ /* 0x000fce00087fe4ff */
[----:B------:R3:W-:Y:S02]  /*0320*/  UTMACCTL.PF [UR6] ;  /* 0x00000000060079b9 */ /* 0x0007e40008040000 */
[----:B------:R3:W-:Y:S02]  /*0330*/  UTMACCTL.PF [UR4] ;  /* 0x00000000040079b9 */ /* 0x0007e40008040000 */
[----:B---3--:R-:W-:Y:S01]  /*0340*/  NOP ;  /* 0x0000000000007918 */ /* 0x008fe20000000000 */
.L_x_5:
[----:B------:R-:W-:Y:S05]  /*0350*/  BSYNC.RECONVERGENT B0 ;  /* 0x0000000000007941 */ /* 0x000fea0003800200 */
.L_x_4:
[----:B------:R-:W-:Y:S04]  /*0360*/  BSSY.RECONVERGENT B0, `(.L_x_6) ;  /* 0x000000a000007945 */ /* 0x000fe80003800200 */
        /* <DEDUP_REMOVED lines=9> */
.L_x_7:
[----:B------:R-:W-:Y:S05]  /*0400*/  BSYNC.RECONVERGENT B0 ;  /* 0x0000000000007941 */ /* 0x000fea0003800200 */
.L_x_6:
[----:B------:R-:W3:Y:S01]  /*0410*/  LDCU.64 UR4, c[0x0][0x888] ;  /* 0x00011100ff0477ac */ /* 0x000ee20008000a00 */
[----:B------:R-:W-:Y:S01]  /*0420*/  ISETP.NE.AND.EX P1, PT, RZ, UR9, PT, P1 ;  /* 0x00000009ff007c0c */ /* 0x000fe2000bf25310 */
[----:B------:R-:W-:Y:S01]  /*0430*/  UPLOP3.LUT UP5, UPT, UPT, UPT, UPT, 0x80, 0x8 ;  /* 0x000000000008789c */ /* 0x000fe20003faf070 */
[----:B---3--:R-:W-:-:S04]  /*0440*/  ISETP.NE.U32.AND P2, PT, RZ, UR4, PT ;  /* 0x00000004ff007c0c */ /* 0x008fc8000bf45070 */
[----:B------:R-:W-:-:S13]  /*0450*/  ISETP.NE.AND.EX P2, PT, RZ, UR5, PT, P2 ;  /* 0x00000005ff007c0c */ /* 0x000fda000bf45320 */
[----:B------:R-:W-:Y:S05]  /*0460*/  @P2 BRA P1, `(.L_x_8) ;  /* 0x0000000000282947 */ /* 0x000fea0000800000 */
[----:B------:R-:W-:Y:S01]  /*0470*/  UISETP.NE.U32.AND UP0, UPT, UR8, URZ, UPT ;  /* 0x000000ff0800728c */ /* 0x000fe2000bf05070 */
[----:B-----5:R-:W-:Y:S01]  /*0480*/  FSETP.NEU.AND P1, PT, R27, RZ, PT ;  /* 0x000000ff1b00720b */ /* 0x020fe20003f2d000 */
[----:B------:R-:W-:Y:S02]  /*0490*/  UISETP.NE.U32.AND UP2, UPT, UR4, URZ, UPT ;  /* 0x000000ff0400728c */ /* 0x000fe4000bf45070 */
[----:B------:R-:W-:Y:S02]  /*04a0*/  UISETP.NE.AND.EX UP1, UPT, UR9, URZ, UPT, UP0 ;  /* 0x000000ff0900728c */ /* 0x000fe4000bf25300 */
[----:B------:R-:W-:-:S04]  /*04b0*/  UISETP.NE.AND.EX UP0, UPT, UR5, URZ, UPT, UP2 ;  /* 0x000000ff0500728c */ /* 0x000fc8000bf05320 */
[----:B------:R-:W-:-:S04]  /*04c0*/  USEL UR4, URZ, 0xffffffff, UP0 ;  /* 0xffffffffff047887 */ /* 0x000fc80008000000 */
[----:B------:R-:W-:Y:S01]  /*04d0*/  VOTEU.ANY UP0, P1 ;  /* 0x0000000000ff7886 */ /* 0x000fe20000800100 */
[----:B------:R-:W-:-:S04]  /*04e0*/  @!UP1 USEL UR4, URZ, 0xffffffff, UP0 ;  /* 0xffffffffff049887 */ /* 0x000fc80008000000 */
[----:B------:R-:W-:-:S04]  /*04f0*/  ULOP3.LUT UR4, UR4, 0x1, URZ, 0xc0, !UPT ;  /* 0x0000000104047892 */ /* 0x000fc8000f8ec0ff */
[----:B------:R-:W-:-:S11]  /*0500*/  UISETP.NE.U32.AND UP5, UPT, UR4, 0x1, UPT ;  /* 0x000000010400788c */ /* 0x000fd6000bfa5070 */
.L_x_8:
[----:B------:R-:W3:Y:S01]  /*0510*/  SHFL.IDX PT, R0, R51, RZ, 0x1f ;  /* 0x00001fff33007589 */ /* 0x000ee200000e0000 */
[----:B------:R-:W-:-:S04]  /*0520*/  UISETP.NE.AND UP0, UPT, UR25, 0x2, UPT ;  /* 0x000000021900788c */ /* 0x000fc8000bf05270 */
[----:B------:R-:W-:Y:S02]  /*0530*/  UISETP.EQ.AND UP1, UPT, UR46, URZ, !UP0 ;  /* 0x000000ff2e00728c */ /* 0x000fe4000c722270 */
[----:B------:R-:W-:-:S04]  /*0540*/  USEL UR52, URZ, 0x1, UP0 ;  /* 0x00000001ff347887 */ /* 0x000fc80008000000 */
[----:B------:R-:W-:Y:S02]  /*0550*/  PLOP3.LUT P3, PT, P0, PT, UP1, 0x80, 0x8 ;  /* 0x000000000008781c */ /* 0x000fe4000076f018 */
[----:B---3--:R-:W-:-:S13]  /*0560*/  ISETP.NE.AND P1, PT, R0, RZ, PT ;  /* 0x000000ff0000720c */ /* 0x008fda0003f25270 */
[----:B------:R-:W-:Y:S05]  /*0570*/  @P1 BRA `(.L_x_9) ;  /* 0x00000000005c1947 */ /* 0x000fea0003800000 */
[----:B------:R-:W-:Y:S01]  /*0580*/  UMOV UR4, 0x400 ;  /* 0x0000040000047882 */ /* 0x000fe20000000000 */
[----:B------:R-:W-:Y:S01]  /*0590*/  UMOV UR8, 0x1 ;  /* 0x0000000100087882 */ /* 0x000fe20000000000 */
[----:B------:R-:W-:Y:S01]  /*05a0*/  UMOV UR6, 0x3 ;  /* 0x0000000300067882 */ /* 0x000fe20000000000 */
[----:B------:R-:W-:Y:S02]  /*05b0*/  ULEA UR4, UR47, UR4, 0x18 ;  /* 0x000000042f047291 */ /* 0x000fe4000f8ec0ff */
[----:B------:R-:W-:-:S04]  /*05c0*/  UIADD3 UR8, UPT, UPT, -UR8, 0x100000, URZ ;  /* 0x0010000008087890 */ /* 0x000fc8000fffe1ff */
[----:B------:R-:W-:Y:S02]  /*05d0*/  USHF.L.U32 UR9, UR8, 0xb, URZ ;  /* 0x0000000b08097899 */ /* 0x000fe400080006ff */
[----:B------:R-:W-:Y:S02]  /*05e0*/  USHF.L.U32 UR8, UR8, 0x1, URZ ;  /* 0x0000000108087899 */ /* 0x000fe400080006ff */
[----:B------:R-:W-:-:S04]  /*05f0*/  UIADD3 UR6, UPT, UPT, -UR6, 0x100000, URZ ;  /* 0x0010000006067890 */ /* 0x000fc8000fffe1ff */
[----:B------:R-:W-:Y:S02]  /*0600*/  USHF.L.U32 UR7, UR6, 0xb, URZ ;  /* 0x0000000b06077899 */ /* 0x000fe400080006ff */
[----:B------:R-:W-:Y:S01]  /*0610*/  USHF.L.U32 UR6, UR6, 0x1, URZ ;  /* 0x0000000106067899 */ /* 0x000fe200080006ff */
[----:B------:R-:W-:Y:S01]  /*0620*/  ELECT P1, URZ, PT ;  /* 0x0000000000ff782f */ /* 0x000fe20003820000 */
[----:B------:R-:W3:Y:S02]  /*0630*/  FENCE.VIEW.ASYNC.S ;  /* 0x00000000000073c6 */ /* 0x000ee40000000000 */
[----:B---3--:R3:W4:Y:S08]  /*0640*/  SYNCS.EXCH.64 URZ, [UR4], UR8 ;  /* 0x0000000804ff75b2 */ /* 0x0087300008000100 */
[----:B------:R3:W1:Y:S01]  /*0650*/  SYNCS.EXCH.64 URZ, [UR4+0x28], UR6 ;  /* 0x0000280604ff75b2 */ /* 0x0006620008000100 */
        /* <DEDUP_REMOVED lines=8> */
[----:B------:R-:W-:Y:S01]  /*06e0*/  NOP ;  /* 0x0000000000007918 */ /* 0x000fe20000000000 */
.L_x_9:
[----:B------:R-:W2:Y:S01]  /*06f0*/  SHFL.IDX PT, R0, R51, RZ, 0x1f ;  /* 0x00001fff33007589 */ /* 0x000ea200000e0000 */
[----:B------:R-:W-:Y:S01]  /*0700*/  NOP ;  /* 0x0000000000007918 */ /* 0x000fe20000000000 */
[----:B--2---:R-:W-:-:S13]  /*0710*/  ISETP.NE.AND P1, PT, R0, 0x1, PT ;  /* 0x000000010000780c */ /* 0x004fda0003f25270 */
[----:B------:R-:W-:Y:S05]  /*0720*/  @P1 BRA `(.L_x_10) ;  /* 0x0000000000541947 */ /* 0x000fea0003800000 */
[----:B---3--:R-:W-:Y:S01]  /*0730*/  UMOV UR4, 0x400 ;  /* 0x0000040000047882 */ /* 0x008fe20000000000 */
        /* <DEDUP_REMOVED lines=10> */
[----:B------:R-:W2:Y:S02]  /*07e0*/  FENCE.VIEW.ASYNC.S ;  /* 0x00000000000073c6 */ /* 0x000ea40000000000 */
[----:B--2---:R2:W3:Y:S08]  /*07f0*/  SYNCS.EXCH.64 URZ, [UR4+0x50], UR8 ;  /* 0x0000500804ff75b2 */ /* 0x0044f00008000100 */
        /* <DEDUP_REMOVED lines=8> */
.L_x_10:
[----:B------:R-:W4:Y:S01]  /*0880*/  SHFL.IDX PT, R0, R51, RZ, 0x1f ;  /* 0x00001fff33007589 */ /* 0x000f2200000e0000 */
[----:B------:R-:W-:Y:S01]  /*0890*/  NOP ;  /* 0x0000000000007918 */ /* 0x000fe20000000000 */
[----:B----4-:R-:W-:-:S13]  /*08a0*/  ISETP.NE.AND P1, PT, R0, 0x3, PT ;  /* 0x000000030000780c */ /* 0x010fda0003f25270 */
[----:B------:R-:W-:Y:S05]  /*08b0*/  @P1 BRA `(.L_x_11) ;  /* 0x00000000002c1947 */ /* 0x000fea0003800000 */
[----:B--23--:R-:W-:Y:S01]  /*08c0*/  UMOV UR6, 0x400 ;  /* 0x0000040000067882 */ /* 0x00cfe20000000000 */
[----:B------:R-:W-:Y:S01]  /*08d0*/  UMOV UR4, 0x20 ;  /* 0x0000002000047882 */ /* 0x000fe20000000000 */
[----:B------:R-:W-:Y:S02]  /*08e0*/  ULEA UR6, UR47, UR6, 0x18 ;  /* 0x000000062f067291 */ /* 0x000fe4000f8ec0ff */
[----:B------:R-:W-:-:S04]  /*08f0*/  UIADD3 UR4, UPT, UPT, -UR4, 0x100000, URZ ;  /* 0x0010000004047890 */ /* 0x000fc8000fffe1ff */
[----:B------:R-:W-:Y:S02]  /*0900*/  USHF.L.U32 UR5, UR4, 0xb, URZ ;  /* 0x0000000b04057899 */ /* 0x000fe400080006ff */
[----:B------:R-:W-:Y:S01]  /*0910*/  USHF.L.U32 UR4, UR4, 0x1, URZ ;  /* 0x0000000104047899 */ /* 0x000fe200080006ff */
[----:B------:R-:W-:Y:S01]  /*0920*/  ELECT P1, URZ, PT ;  /* 0x0000000000ff782f */ /* 0x000fe20003820000 */
[----:B------:R-:W2:Y:S10]  /*0930*/  FENCE.VIEW.ASYNC.S ;  /* 0x00000000000073c6 */ /* 0x000eb40000000000 */
[----:B--2---:R4:W2:Y:S01]  /*0940*/  SYNCS.EXCH.64 URZ, [UR6+0x90], UR4 ;  /* 0x0000900406ff75b2 */ /* 0x0048a20008000100 */
[----:B------:R4:W3:Y:S02]  /*0950*/  SYNCS.EXCH.64 URZ, [UR6+0x98], UR4 ;  /* 0x0000980406ff75b2 */ /* 0x0008e40008000100 */
[----:B----4-:R-:W-:Y:S01]  /*0960*/  NOP ;  /* 0x0000000000007918 */ /* 0x010fe20000000000 */
.L_x_11:
[----:B------:R-:W4:Y:S01]  /*0970*/  SHFL.IDX PT, R0, R51, RZ, 0x1f ;  /* 0x00001fff33007589 */ /* 0x000f2200000e0000 */
[----:B------:R-:W-:Y:S01]  /*0980*/  NOP ;  /* 0x0000000000007918 */ /* 0x000fe20000000000 */
[----:B----4-:R-:W-:-:S13]  /*0990*/  ISETP.NE.AND P1, PT, R0, 0x4, PT ;  /* 0x000000040000780c */ /* 0x010fda0003f25270 */
[----:B------:R-:W-:Y:S05]  /*09a0*/  @P1 BRA `(.L_x_12) ;  /* 0x0000000000481947 */ /* 0x000fea0003800000 */
[----:B--23--:R-:W-:Y:S01]  /*09b0*/  UMOV UR4, 0x720 ;  /* 0x0000072000047882 */ /* 0x00cfe20000000000 */
[----:B------:R-:W-:Y:S01]  /*09c0*/  UMOV UR6, 0x400 ;  /* 0x0000040000067882 */ /* 0x000fe20000000000 */
[----:B------:R-:W-:Y:S01]  /*09d0*/  USEL UR4, UR4, 0x620, UP5 ;  /* 0x0000062004047887 */ /* 0x000fe2000a800000 */
        /* <DEDUP_REMOVED lines=10> */
[----:B--2---:R4:W2:Y:S08]  /*0a80*/  SYNCS.EXCH.64 URZ, [UR6+0xa0], UR8 ;  /* 0x0000a00806ff75b2 */ /* 0x0048b00008000100 */
[----:B------:R4:W3:Y:S01]  /*0a90*/  SYNCS.EXCH.64 URZ, [UR6+0xb0], UR4 ;  /* 0x0000b00406ff75b2 */ /* 0x0008e20008000100 */
[----:B------:R4:W1:Y:S01]  /*0aa0*/  SYNCS.EXCH.64 URZ, [UR6+0xa8], UR8 ;  /* 0x0000a80806ff75b2 */ /* 0x0008620008000100 */
[----:B------:R4:W1:Y:S02]  /*0ab0*/  SYNCS.EXCH.64 URZ, [UR6+0xb8], UR4 ;  /* 0x0000b80406ff75b2 */ /* 0x0008640008000100 */
[----:B----4-:R-:W-:Y:S01]  /*0ac0*/  NOP ;  /* 0x0000000000007918 */ /* 0x010fe20000000000 */
.L_x_12:
[----:B------:R-:W4:Y:S01]  /*0ad0*/  SHFL.IDX PT, R0, R51, RZ, 0x1f ;  /* 0x00001fff33007589 */ /* 0x000f2200000e0000 */
[----:B------:R-:W-:Y:S01]  /*0ae0*/  NOP ;  /* 0x0000000000007918 */ /* 0x000fe20000000000 */
[----:B----4-:R-:W-:-:S13]  /*0af0*/  ISETP.NE.AND P1, PT, R0, 0x5, PT ;  /* 0x000000050000780c */ /* 0x010fda0003f25270 */
[----:B------:R-:W-:Y:S05]  /*0b00*/  @P1 BRA `(.L_x_13) ;  /* 0x0000000000541947 */ /* 0x000fea0003800000 */
[----:B--23--:R-:W-:Y:S01]  /*0b10*/  UMOV UR4, 0x400 ;  /* 0x0000040000047882 */ /* 0x00cfe20000000000 */
        /* <DEDUP_REMOVED lines=14> */
[----:B------:R4:W1:Y:S01]  /*0c00*/  SYNCS.EXCH.64 URZ, [UR4+0xe8], UR8 ;  /* 0x0000e80804ff75b2 */ /* 0x0008620008000100 */
[----:B------:R4:W1:Y:S01]  /*0c10*/  SYNCS.EXCH.64 URZ, [UR4+0xd0], UR6 ;  /* 0x0000d00604ff75b2 */ /* 0x0008620008000100 */
[----:B------:R4:W1:Y:S01]  /*0c20*/  SYNCS.EXCH.64 URZ, [UR4+0xf0], UR8 ;  /* 0x0000f00804ff75b2 */ /* 0x0008620008000100 */
[----:B------:R4:W1:Y:S01]  /*0c30*/  SYNCS.EXCH.64 URZ, [UR4+0xd8], UR6 ;  /* 0x0000d80604ff75b2 */ /* 0x0008620008000100 */
[----:B------:R4:W1:Y:S02]  /*0c40*/  SYNCS.EXCH.64 URZ, [UR4+0xf8], UR8 ;  /* 0x0000f80804ff75b2 */ /* 0x0008640008000100 */
[----:B----4-:R-:W-:Y:S01]  /*0c50*/  NOP ;  /* 0x0000000000007918 */ /* 0x010fe20000000000 */
.L_x_13:
[----:B------:R-:W4:Y:S01]  /*0c60*/  SHFL.IDX PT, R0, R51, RZ, 0x1f ;  /* 0x00001fff33007589 */ /* 0x000f2200000e0000 */
[----:B------:R-:W-:Y:S01]  /*0c70*/  ISETP.NE.OR P0, PT, RZ, UR25, !P0 ;  /* 0x00000019ff007c0c */ /* 0x000fe2000c705670 */
        /* <DEDUP_REMOVED lines=12> */
[----:B------:R4:W3:Y:S01]  /*0d40*/  SYNCS.EXCH.64 URZ, [UR4+0x110], UR6 ;  /* 0x0001100604ff75b2 */ /* 0x0008e20008000100 */
[----:B------:R4:W1:Y:S01]  /*0d50*/  SYNCS.EXCH.64 URZ, [UR4+0x108], UR6 ;  /* 0x0001080604ff75b2 */ /* 0x0008620008000100 */
[----:B------:R4:W1:Y:S02]  /*0d60*/  SYNCS.EXCH.64 URZ, [UR4+0x118], UR6 ;  /* 0x0001180604ff75b2 */ /* 0x0008640008000100 */
[----:B----4-:R-:W-:Y:S01]  /*0d70*/  NOP ;  /* 0x0000000000007918 */ /* 0x010fe20000000000 */
.L_x_14:
[----:B------:R-:W-:Y:S01]  /*0d80*/  VOTEU.ALL UP0, P0 ;  /* 0x0000000000ff7886 */ /* 0x000fe20000000000 */
[----:B--23--:R-:W-:Y:S01]  /*0d90*/  UMOV UR4, 0x20 ;  /* 0x0000002000047882 */ /* 0x00cfe20000000000 */
[----:B------:R-:W2:Y:S01]  /*0da0*/  LDCU UR34, c[0x0][0x36c] ;  /* 0x00006d80ff2277ac */ /* 0x000ea20008000800 */
[----:B------:R-:W-:Y:S01]  /*0db0*/  NOP ;  /* 0x0000000000007918 */ /* 0x000fe20000000000 */
[----:B------:R-:W-:Y:S01]  /*0dc0*/  LOP3.LUT R0, R61, 0x1f, RZ, 0xc0, !PT ;  /* 0x0000001f3d007812 */ /* 0x000fe200078ec0ff */
[----:B------:R-:W-:Y:S01]  /*0dd0*/  @!UP0 UMOV UR6, 0x400 ;  /* 0x0000040000068882 */ /* 0x000fe20000000000 */
[----:B------:R-:W-:-:S04]  /*0de0*/  @!UP0 UIADD3 UR4, UPT, UPT, -UR4, 0x100000, URZ ;  /* 0x0010000004048890 */ /* 0x000fc8000fffe1ff */
[----:B------:R-:W-:Y:S02]  /*0df0*/  @!UP0 USHF.L.U32 UR5, UR4, 0xb, URZ ;  /* 0x0000000b04058899 */ /* 0x000fe400080006ff */
[----:B------:R-:W-:Y:S02]  /*0e00*/  @!UP0 USHF.L.U32 UR4, UR4, 0x1, URZ ;  /* 0x0000000104048899 */ /* 0x000fe400080006ff */
[----:B------:R-:W-:Y:S01]  /*0e10*/  @!UP0 ULEA UR6, UR47, UR6, 0x18 ;  /* 0x000000062f068291 */ /* 0x000fe2000f8ec0ff */
[----:B------:R-:W-:Y:S01]  /*0e20*/  VOTEU.ALL UP0, P0 ;  /* 0x0000000000ff7886 */ /* 0x000fe20000000000 */
[----:B------:R-:W-:Y:S02]  /*0e30*/  UISETP.NE.AND UP6, UPT, UR25, URZ, UPT ;  /* 0x000000ff1900728c */ /* 0x000fe4000bfc5270 */
[----:B--2---:R-:W-:Y:S01]  /*0e40*/  UISETP.EQ.U32.AND UP1, UPT, UR34, 0x1, UPT ;  /* 0x000000012200788c */ /* 0x004fe2000bf22070 */
[----:B------:R-:W2:Y:S07]  /*0e50*/  FENCE.VIEW.ASYNC.S ;  /* 0x00000000000073c6 */ /* 0x000eae0000000000 */
[----:B--2---:R2:W3:Y:S01]  /*0e60*/  @!UP0 SYNCS.EXCH.64 URZ, [UR6+0x120], UR4 ;  /* 0x0001200406ff85b2 */ /* 0x0044e20008000100 */
[----:B------:R-:W-:Y:S05]  /*0e70*/  BRA.U !UP1, `(.L_x_15) ;  /* 0x0000000109087547 */ /* 0x000fea000b800000 */
[----:B-1-3--:R-:W-:Y:S01]  /*0e80*/  UCGABAR_ARV ;  /* 0x00000000000079c7 */ /* 0x00afe20008000000 */
[----:B------:R-:W-:Y:S05]  /*0e90*/  BRA `(.L_x_16) ;  /* 0x0000000000047947 */ /* 0x000fea0003800000 */
.L_x_15:
[----:B-1-3--:R-:W-:Y:S01]  /*0ea0*/  NOP ;  /* 0x0000000000007918 */ /* 0x00afe20000000000 */
.L_x_16:
[----:B------:R-:W1:Y:S01]  /*0eb0*/  S2UR UR20, SR_CTAID.Y ;  /* 0x00000000001479c3 */ /* 0x000e620000002600 */
[----:B------:R-:W-:-:S05]  /*0ec0*/  CS2R.32 R52, SR_CgaSize ;  /* 0x0000000000347805 */ /* 0x000fca0000008a00 */
[----:B------:R-:W-:-:S05]  /*0ed0*/  IMAD R52, R52, -0xa0, RZ ;  /* 0xffffff6034347824 */ /* 0x000fca00078e02ff */
[----:B--2---:R-:W-:-:S14]  /*0ee0*/  R2UR UR4, R52 ;  /* 0x00000000340472ca */ /* 0x004fdc00000e0000 */
[----:B------:R-:W2:Y:S01]  /*0ef0*/  LDCU UR4, c[0x0][UR4+0x2b4] ;  /* 0x00005680040477ac */ /* 0x000ea20008000800 */
[----:B------:R-:W-:-:S05]  /*0f00*/  CS2R.32 R52, SR_CgaSize ;  /* 0x0000000000347805 */ /* 0x000fca0000008a00 */
[----:B------:R-:W-:-:S05]  /*0f10*/  IMAD R52, R52, -0xa0, RZ ;  /* 0xffffff6034347824 */ /* 0x000fca00078e02ff */
[----:B------:R-:W-:-:S14]  /*0f20*/  R2UR UR5, R52 ;  /* 0x00000000340572ca */ /* 0x000fdc00000e0000 */
[----:B------:R-:W3:Y:S01]  /*0f30*/  LDCU UR5, c[0x0][UR5+0x2b0] ;  /* 0x00005600050577ac */ /* 0x000ee20008000800 */
[----:B------:R-:W4:Y:S01]  /*0f40*/  S2UR UR28, SR_CTAID.X ;  /* 0x00000000001c79c3 */ /* 0x000f220000002500 */
[----:B------:R-:W-:-:S05]  /*0f50*/  CS2R.32 R52, SR_CgaSize ;  /* 0x0000000000347805 */ /* 0x000fca0000008a00 */
[----:B------:R-:W-:-:S05]  /*0f60*/  IMAD R52, R52, -0xa0, RZ ;  /* 0xffffff6034347824 */ /* 0x000fca00078e02ff */
[----:B------:R-:W-:-:S14]  /*0f70*/  R2UR UR8, R52 ;  /* 0x00000000340872ca */ /* 0x000fdc00000e0000 */
[----:B------:R-:W3:Y:S01]  /*0f80*/  LDCU UR8, c[0x0][UR8+0x2a4] ;  /* 0x00005480080877ac */ /* 0x000ee20008000800 */
[----:B------:R-:W-:-:S05]  /*0f90*/  CS2R.32 R52, SR_CgaSize ;  /* 0x0000000000347805 */ /* 0x000fca0000008a00 */
[----:B------:R-:W-:-:S05]  /*0fa0*/  IMAD R52, R52, -0xa0, RZ ;  /* 0xffffff6034347824 */ /* 0x000fca00078e02ff */
[----:B------:R-:W-:-:S14]  /*0fb0*/  R2UR UR63, R52 ;  /* 0x00000000343f72ca */ /* 0x000fdc00000e0000 */
[----:B------:R-:W3:Y:S01]  /*0fc0*/  LDCU UR63, c[0x0][UR63+0x2a0] ;  /* 0x000054003f3f77ac */ /* 0x000ee20008000800 */
[----:B------:R-:W-:Y:S02]  /*0fd0*/  USHF.L.U32 UR27, UR47, 0x9, URZ ;  /* 0x000000092f1b7899 */ /* 0x000fe400080006ff */
[----:B------:R-:W-:Y:S02]  /*0fe0*/  USHF.L.U32 UR11, UR47, 0x3, URZ ;  /* 0x000000032f0b7899 */ /* 0x000fe400080006ff */
[----:B------:R-:W-:Y:S02]  /*0ff0*/  USHF.L.U32 UR26, UR47, 0xa, URZ ;  /* 0x0000000a2f1a7899 */ /* 0x000fe400080006ff */
[----:B------:R-:W-:Y:S01]  /*1000*/  USHF.L.U32 UR29, UR47, 0x4, URZ ;  /* 0x000000042f1d7899 */ /* 0x000fe200080006ff */
[----:B-1----:R-:W-:Y:S01]  /*1010*/  I2FP.F32.U32 R2, UR20 ;  /* 0x0000001400027c45 */ /* 0x002fe20008201000 */
[----:B------:R-:W-:Y:S01]  /*1020*/  UMOV UR12, 0x11 ;  /* 0x00000011000c7882 */ /* 0x000fe20000000000 */
[----:B------:R-:W-:Y:S01]  /*1030*/  UMOV UR13, 0x5 ;  /* 0x00000005000d7882 */ /* 0x000fe20000000000 */
[----:B------:R-:W1:Y:S02]  /*1040*/  LDCU UR30, c[0x0][0xb24] ;  /* 0x00016480ff1e77ac */ /* 0x000e640008000800 */
[----:B--2---:R-:W-:Y:S01]  /*1050*/  FMUL R2, R2, UR4 ;  /* 0x0000000402027c20 */ /* 0x004fe20008400000 */
[----:B------:R-:W-:Y:S01]  /*1060*/  ULOP3.LUT UR4, UR46, 0x4, UR47, 0xf8, !UPT ;  /* 0x000000042e047892 */ /* 0x000fe2000f8ef82f */
[----:B----4-:R-:W-:Y:S01]  /*1070*/  I2FP.F32.U32 R3, UR28 ;  /* 0x0000001c00037c45 */ /* 0x010fe20008201000 */
[----:B------:R-:W2:Y:S03]  /*1080*/  LDCU UR45, c[0x0][0xb24] ;  /* 0x00016480ff2d77ac */ /* 0x000ea60008000800 */
[----:B------:R-:W4:Y:S01]  /*1090*/  F2I.U32.TRUNC.NTZ R2, R2 ;  /* 0x0000000200027305 */ /* 0x000f22000020f000 */
[----:B---3--:R-:W-:Y:S01]  /*10a0*/  FMUL R3, R3, UR5 ;  /* 0x0000000503037c20 */ /* 0x008fe20008400000 */
[----:B------:R-:W-:-:S02]  /*10b0*/  UISETP.GT.U32.AND UP0, UPT, UR4, 0xffff, UPT ;  /* 0x0000ffff0400788c */ /* 0x000fc4000bf04070 */
[----:B------:R-:W-:Y:S02]  /*10c0*/  ULOP3.LUT UR5, UR47, 0x3, URZ, 0xc0, !UPT ;  /* 0x000000032f057892 */ /* 0x000fe4000f8ec0ff */
[----:B------:R-:W-:Y:S02]  /*10d0*/  USEL UR21, UR4, 0xffff, !UP0 ;  /* 0x0000ffff04157887 */ /* 0x000fe4000c000000 */
[----:B------:R-:W3:Y:S01]  /*10e0*/  F2I.U32.TRUNC.NTZ R3, R3 ;  /* 0x0000000300037305 */ /* 0x000ee2000020f000 */
[----:B------:R-:W-:Y:S01]  /*10f0*/  UISETP.GT.U32.AND UP1, UPT, UR5, 0xffff, UPT ;  /* 0x0000ffff0500788c */ /* 0x000fe2000bf24070 */
[----:B------:R-:W1:Y:S01]  /*1100*/  LDCU UR33, c[0x0][0xb30] ;  /* 0x00016600ff2177ac */ /* 0x000e620008000800 */
[----:B----4-:R-:W-:Y:S02]  /*1110*/  R2UR UR7, R2 ;  /* 0x00000000020772ca */ /* 0x010fe400000e0000 */
[----:B------:R-:W-:Y:S01]  /*1120*/  USEL UR24, UR5, 0xffff, !UP1 ;  /* 0x0000ffff05187887 */ /* 0x000fe2000c800000 */
[----:B------:R-:W-:Y:S01]  /*1130*/  PRMT R2, RZ, 0x7610, R2 ;  /* 0x00007610ff027816 */ /* 0x000fe20000000002 */
[----:B------:R-:W-:Y:S01]  /*1140*/  USHF.L.U32 UR49, UR28, 0x6, URZ ;  /* 0x000000061c317899 */ /* 0x000fe200080006ff */
[----:B---3--:R-:W-:-:S02]  /*1150*/  R2UR UR6, R3 ;  /* 0x00000000030672ca */ /* 0x008fc400000e0000 */
[----:B------:R-:W-:-:S06]  /*1160*/  PRMT R3, RZ, 0x7610, R3 ;  /* 0x00007610ff037816 */ /* 0x000fcc0000000003 */
[----:B------:R-:W-:-:S04]  /*1170*/  UIADD3 UR4, UPT, UPT, -UR7, URZ, URZ ;  /* 0x000000ff07047290 */ /* 0x000fc8000fffe1ff */
[----:B------:R-:W-:Y:S02]  /*1180*/  UIMAD UR4, UR8, UR4, UR20 ;  /* 0x00000004080472a4 */ /* 0x000fe4000f8e0214 */
[----:B------:R-:W-:-:S04]  /*1190*/  UIADD3 UR5, UPT, UPT, -UR6, URZ, URZ ;  /* 0x000000ff06057290 */ /* 0x000fc8000fffe1ff */
[----:B------:R-:W-:Y:S01]  /*11a0*/  IMAD.U32 R52, RZ, RZ, UR4 ;  /* 0x00000004ff347e24 */ /* 0x000fe2000f8e00ff */
[----:B------:R-:W-:Y:S01]  /*11b0*/  UIMAD UR63, UR63, UR5, UR28 ;  /* 0x000000053f3f72a4 */ /* 0x000fe2000f8e021c */
[----:B-12---:R-:W-:Y:S11]  /*11c0*/  BRA.U UP6, `(.L_x_17) ;  /* 0x0000000106687547 */ /* 0x006ff6000b800000 */
[----:B------:R-:W-:Y:S01]  /*11d0*/  R2UR UR14, R52 ;  /* 0x00000000340e72ca */ /* 0x000fe200000e0000 */
[----:B------:R-:W-:Y:S02]  /*11e0*/  ULOP3.LUT UR4, UR63, 0x2, URZ, 0x3c, !UPT ;  /* 0x000000023f047892 */ /* 0x000fe4000f8e3cff */
[----:B------:R-:W-:-:S10]  /*11f0*/  ULOP3.LUT UR10, UR63, 0xfffffffe, URZ, 0xc0, !UPT ;  /* 0xfffffffe3f0a7892 */ /* 0x000fd4000f8ec0ff */
[----:B------:R-:W-:Y:S02]  /*1200*/  UISETP.NE.AND UP0, UPT, UR14, URZ, UPT ;  /* 0x000000ff0e00728c */ /* 0x000fe4000bf05270 */
[----:B------:R-:W-:Y:S02]  /*1210*/  UISETP.NE.AND UP2, UPT, UR14, 0x1, UPT ;  /* 0x000000010e00788c */ /* 0x000fe4000bf45270 */
[----:B------:R-:W-:Y:S02]  /*1220*/  UISETP.GT.U32.AND UP4, UPT, UR63, 0x1, UP0 ;  /* 0x000000013f00788c */ /* 0x000fe40008784070 */
[----:B------:R-:W-:Y:S02]  /*1230*/  UISETP.GT.U32.AND UP3, UPT, UR63, 0x1, UP2 ;  /* 0x000000013f00788c */ /* 0x000fe40009764070 */
[----:B------:R-:W-:Y:S02]  /*1240*/  UISETP.GT.U32.AND UP1, UPT, UR4, 0x1, UP0 ;  /* 0x000000010400788c */ /* 0x000fe40008724070 */
[----:B------:R-:W-:-:S02]  /*1250*/  UISETP.GT.U32.AND UP0, UPT, UR4, 0x1, UP2 ;  /* 0x000000010400788c */ /* 0x000fc40009704070 */
[----:B------:R-:W-:Y:S02]  /*1260*/  USEL UR6, URZ, 0x1, UP4 ;  /* 0x00000001ff067887 */ /* 0x000fe4000a000000 */
[----:B------:R-:W-:Y:S02]  /*1270*/  USEL UR5, URZ, 0x10, UP3 ;  /* 0x00000010ff057887 */ /* 0x000fe40009800000 */
[----:B------:R-:W-:Y:S02]  /*1280*/  USEL UR4, URZ, 0x2, UP4 ;  /* 0x00000002ff047887 */ /* 0x000fe4000a000000 */
[----:B------:R-:W-:Y:S02]  /*1290*/  USEL UR9, URZ, 0x20, UP3 ;  /* 0x00000020ff097887 */ /* 0x000fe40009800000 */
[----:B------:R-:W-:Y:S02]  /*12a0*/  USEL UR8, URZ, 0x4, UP1 ;  /* 0x00000004ff087887 */ /* 0x000fe40008800000 */
[----:B------:R-:W-:-:S02]  /*12b0*/  UIADD3 UR4, UPT, UPT, UR4, UR5, UR6 ;  /* 0x0000000504047290 */ /* 0x000fc4000fffe006 */
[----:B------:R-:W-:Y:S02]  /*12c0*/  USEL UR6, URZ, 0x8, UP1 ;  /* 0x00000008ff067887 */ /* 0x000fe40008800000 */
[----:B------:R-:W-:Y:S02]  /*12d0*/  USEL UR7, URZ, 0x40, UP0 ;  /* 0x00000040ff077887 */ /* 0x000fe40008000000 */
[----:B------:R-:W-:Y:S02]  /*12e0*/  UIADD3 UR5, UPT, UPT, UR8, UR9, UR4 ;  /* 0x0000000908057290 */ /* 0x000fe4000fffe004 */
[----:B------:R-:W-:Y:S02]  /*12f0*/  ULEA UR4, UR14, UR10, 0x2 ;  /* 0x0000000a0e047291 */ /* 0x000fe4000f8e10ff */
[----:B------:R-:W-:Y:S02]  /*1300*/  USEL UR8, URZ, 0x80, UP0 ;  /* 0x00000080ff087887 */ /* 0x000fe40008000000 */
[----:B------:R-:W-:-:S03]  /*1310*/  UIADD3 UR5, UPT, UPT, UR6, UR7, UR5 ;  /* 0x0000000706057290 */ /* 0x000fc6000fffe005 */
[----:B------:R-:W-:Y:S01]  /*1320*/  UMOV UR6, 0x3 ;  /* 0x0000000300067882 */ /* 0x000fe20000000000 */
[----:B------:R-:W-:Y:S02]  /*1330*/  UIADD3 UR5, UPT, UPT, UR5, UR8, URZ ;  /* 0x0000000805057290 */ /* 0x000fe4000fffe0ff */
[----:B------:R-:W-:-:S04]  /*1340*/  USHF.L.U32 UR4, UR6, UR4, URZ ;  /* 0x0000000406047299 */ /* 0x000fc800080006ff */
[----:B------:R-:W-:Y:S02]  /*1350*/  MOV R3, UR5 ;  /* 0x0000000500037c02 */ /* 0x000fe40008000f00 */
[----:B------:R-:W-:-:S07]  /*1360*/  IMAD.U32 R2, RZ, RZ, UR4 ;  /* 0x00000004ff027e24 */ /* 0x000fce000f8e00ff */
.L_x_17:
[----:B------:R-:W1:Y:S01]  /*1370*/  S2UR UR36, SR_CTAID.Z ;  /* 0x00000000002479c3 */ /* 0x000e620000002700 */
[----:B------:R-:W-:Y:S02]  /*1380*/  UISETP.GE.AND UP0, UPT, UR30, 0x1, UPT ;  /* 0x000000011e00788c */ /* 0x000fe4000bf06270 */
[----:B------:R-:W-:Y:S02]  /*1390*/  ULOP3.LUT UR24, UR24, 0xffff, URZ, 0xc0, !UPT ;  /* 0x0000ffff18187892 */ /* 0x000fe4000f8ec0ff */
[----:B------:R-:W-:Y:S02]  /*13a0*/  ULOP3.LUT UR21, UR21, 0xffff, URZ, 0xc0, !UPT ;  /* 0x0000ffff15157892 */ /* 0x000fe4000f8ec0ff */
[----:B------:R-:W-:Y:S02]  /*13b0*/  UISETP.NE.AND UP3, UPT, UR25, 0x2, UPT ;  /* 0x000000021900788c */ /* 0x000fe4000bf65270 */
[----:B------:R-:W-:Y:S02]  /*13c0*/  ULOP3.LUT UR27, UR27, 0x800, URZ, 0xc0, !UPT ;  /* 0x000008001b1b7892 */ /* 0x000fe4000f8ec0ff */
[----:B------:R-:W-:-:S02]  /*13d0*/  ULOP3.LUT UR32, UR11, 0x20, URZ, 0xc0, !UPT ;  /* 0x000000200b207892 */ /* 0x000fc4000f8ec0ff */
[----:B------:R-:W-:Y:S02]  /*13e0*/  ULOP3.LUT UR26, UR26, 0x800, URZ, 0xc0, !UPT ;  /* 0x000008001a1a7892 */ /* 0x000fe4000f8ec0ff */
[----:B------:R-:W-:Y:S02]  /*13f0*/  ULOP3.LUT UR29, UR29, 0x20, URZ, 0xc0, !UPT ;  /* 0x000000201d1d7892 */ /* 0x000fe4000f8ec0ff */
[----:B------:R-:W-:Y:S02]  /*1400*/  ULOP3.LUT UR49, UR49, 0x40, URZ, 0xc0, !UPT ;  /* 0x0000004031317892 */ /* 0x000fe4000f8ec0ff */
[----:B------:R-:W-:Y:S02]  /*1410*/  USHF.L.U32 UR24, UR12, UR24, URZ ;  /* 0x000000180c187299 */ /* 0x000fe400080006ff */
[----:B------:R-:W-:Y:S01]  /*1420*/  USHF.L.U32 UR21, UR13, UR21, URZ ;  /* 0x000000150d157299 */ /* 0x000fe200080006ff */
[----:B------:R-:W-:Y:S11]  /*1430*/  BRA.U !UP0, `(.L_x_18) ;  /* 0x0000000108d47547 */ /* 0x000ff6000b800000 */
[----:B------:R-:W2:Y:S01]  /*1440*/  LDCU.128 UR12, c[0x0][0xb10] ;  /* 0x00016200ff0c77ac */ /* 0x000ea20008000c00 */
[----:B------:R-:W3:Y:S01]  /*1450*/  LDCU UR6, c[0x0][0x370] ;  /* 0x00006e00ff0677ac */ /* 0x000ee20008000800 */
[----:B------:R-:W4:Y:S01]  /*1460*/  LDCU UR5, c[0x0][0x374] ;  /* 0x00006e80ff0577ac */ /* 0x000f220008000800 */
[----:B------:R-:W1:Y:S01]  /*1470*/  LDCU UR31, c[0x0][0xb0c] ;  /* 0x00016180ff1f77ac */ /* 0x000e620008000800 */
[----:B------:R-:W1:Y:S01]  /*1480*/  LDCU UR7, c[0x0][0xb20] ;  /* 0x00016400ff0777ac */ /* 0x000e620008000800 */
[----:B------:R-:W1:Y:S01]  /*1490*/  LDCU.64 UR8, c[0x0][0xb28] ;  /* 0x00016500ff0877ac */ /* 0x000e620008000a00 */
[----:B--2---:R-:W-:Y:S02]  /*14a0*/  UISETP.NE.AND UP0, UPT, UR14, 0x1, UPT ;  /* 0x000000010e00788c */ /* 0x004fe4000bf05270 */
[----:B----4-:R-:W-:Y:S02]  /*14b0*/  UIMAD.WIDE.U32 UR10, UR5, UR15, URZ ;  /* 0x0000000f050a72a5 */ /* 0x010fe4000f8e00ff */
[----:B---3--:R-:W-:-:S02]  /*14c0*/  UIMAD.WIDE.U32 UR18, UR6, UR12, URZ ;  /* 0x0000000c061272a5 */ /* 0x008fc4000f8e00ff */
[----:B-1----:R-:W-:Y:S02]  /*14d0*/  UISETP.NE.AND UP1, UPT, UR31, 0x1, UPT ;  /* 0x000000011f00788c */ /* 0x002fe4000bf25270 */
[----:B------:R-:W-:Y:S01]  /*14e0*/  UISETP.NE.AND UP2, UPT, UR30, 0x1, UPT ;  /* 0x000000011e00788c */ /* 0x000fe2000bf45270 */
[----:B------:R-:W-:Y:S02]  /*14f0*/  UMOV UR10, UR11 ;  /* 0x0000000b000a7c82 */ /* 0x000fe40008000000 */
[----:B------:R-:W-:Y:S01]  /*1500*/  UMOV UR18, UR19 ;  /* 0x0000001300127c82 */ /* 0x000fe20008000000 */
[----:B------:R-:W-:Y:S02]  /*1510*/  @UP0 USHF.R.U32.HI UR5, URZ, UR7, UR10 ;  /* 0x00000007ff050299 */ /* 0x000fe4000801160a */
[----:B------:R-:W-:Y:S02]  /*1520*/  UIMAD.WIDE.U32 UR22, UR20, UR15, URZ ;  /* 0x0000000f141672a5 */ /* 0x000fe4000f8e00ff */
[----:B------:R-:W-:-:S02]  /*1530*/  UIMAD.WIDE.U32 UR10, UR5, UR8, URZ ;  /* 0x00000008050a72a5 */ /* 0x000fc4000f8e00ff */
[----:B------:R-:W-:Y:S02]  /*1540*/  @UP1 USHF.R.U32.HI UR6, URZ, UR13, UR18 ;  /* 0x0000000dff061299 */ /* 0x000fe40008011612 */
[----:B------:R-:W-:Y:S02]  /*1550*/  UIMAD.WIDE.U32 UR16, UR28, UR12, URZ ;  /* 0x0000000c1c1072a5 */ /* 0x000fe4000f8e00ff */
[----:B------:R-:W-:Y:S01]  /*1560*/  UIMAD.WIDE.U32 UR18, UR6, UR8, URZ ;  /* 0x00000008061272a5 */ /* 0x000fe2000f8e00ff */
[----:B------:R-:W-:Y:S01]  /*1570*/  UMOV UR4, UR23 ;  /* 0x0000001700047c82 */ /* 0x000fe20008000000 */
[----:B------:R-:W-:Y:S01]  /*1580*/  UMOV UR10, UR11 ;  /* 0x0000000b000a7c82 */ /* 0x000fe20008000000 */
[----:B------:R-:W-:Y:S02]  /*1590*/  USHF.R.U32.HI UR4, URZ, UR7, UR4 ;  /* 0x00000007ff047299 */ /* 0x000fe40008011604 */
[----:B------:R-:W-:Y:S01]  /*15a0*/  @UP2 USHF.R.U32.HI UR5, URZ, UR9, UR10 ;  /* 0x00000009ff052299 */ /* 0x000fe2000801160a */
[----:B------:R-:W-:Y:S01]  /*15b0*/  UMOV UR16, UR17 ;  /* 0x0000001100107c82 */ /* 0x000fe20008000000 */
[----:B------:R-:W-:Y:S01]  /*15c0*/  UMOV UR18, UR19 ;  /* 0x0000001300127c82 */ /* 0x000fe20008000000 */
[----:B------:R-:W-:-:S02]  /*15d0*/  USHF.R.U32.HI UR13, URZ, UR13, UR16 ;  /* 0x0000000dff0d7299 */ /* 0x000fc40008011610 */
[----:B------:R-:W-:Y:S02]  /*15e0*/  USEL UR4, UR20, UR4, !UP0 ;  /* 0x0000000414047287 */ /* 0x000fe4000c000000 */
[----:B------:R-:W-:Y:S02]  /*15f0*/  @UP2 USHF.R.U32.HI UR6, URZ, UR9, UR18 ;  /* 0x00000009ff062299 */ /* 0x000fe40008011612 */
[----:B------:R-:W-:Y:S02]  /*1600*/  UIMAD UR7, UR5, UR30, URZ ;  /* 0x0000001e050772a4 */ /* 0x000fe4000f8e02ff */
[----:B------:R-:W-:Y:S02]  /*1610*/  USEL UR5, UR28, UR13, !UP1 ;  /* 0x0000000d1c057287 */ /* 0x000fe4000c800000 */
[----:B------:R-:W-:Y:S02]  /*1620*/  UIMAD UR12, UR6, UR30, URZ ;  /* 0x0000001e060c72a4 */ /* 0x000fe4000f8e02ff */
[----:B------:R-:W-:-:S02]  /*1630*/  UISETP.GE.AND UP0, UPT, UR4, UR7, UPT ;  /* 0x000000070400728c */ /* 0x000fc4000bf06270 */
[----:B------:R-:W-:Y:S02]  /*1640*/  UIMAD.WIDE.U32 UR10, UR4, UR8, URZ ;  /* 0x00000008040a72a5 */ /* 0x000fe4000f8e00ff */
[----:B------:R-:W-:Y:S02]  /*1650*/  UISETP.GE.OR UP0, UPT, UR5, UR12, UP0 ;  /* 0x0000000c0500728c */ /* 0x000fe40008706670 */
[----:B------:R-:W-:Y:S02]  /*1660*/  UIMAD.WIDE.U32 UR12, UR5, UR8, URZ ;  /* 0x00000008050c72a5 */ /* 0x000fe4000f8e00ff */
[----:B------:R-:W-:Y:S01]  /*1670*/  UIADD3 UR10, UPT, UPT, -UR4, URZ, URZ ;  /* 0x000000ff040a7290 */ /* 0x000fe2000fffe1ff */
[----:B------:R-:W-:Y:S01]  /*1680*/  UMOV UR8, UR11 ;  /* 0x0000000b00087c82 */ /* 0x000fe20008000000 */
[----:B------:R-:W-:Y:S02]  /*1690*/  UIADD3 UR11, UPT, UPT, -UR5, URZ, URZ ;  /* 0x000000ff050b7290 */ /* 0x000fe4000fffe1ff */
[----:B------:R-:W-:-:S03]  /*16a0*/  USHF.R.U32.HI UR8, URZ, UR9, UR8 ;  /* 0x00000009ff087299 */ /* 0x000fc60008011608 */
[----:B------:R-:W-:Y:S01]  /*16b0*/  @!UP0 UMOV UR7, UR13 ;  /* 0x0000000d00078c82 */ /* 0x000fe20008000000 */
[----:B------:R-:W-:Y:S02]  /*16c0*/  UIMAD UR20, UR14, UR10, UR20 ;  /* 0x0000000a0e1472a4 */ /* 0x000fe4000f8e0214 */
[----:B------:R-:W-:Y:S02]  /*16d0*/  USEL UR8, UR4, UR8, !UP2 ;  /* 0x0000000804087287 */ /* 0x000fe4000d000000 */
[----:B------:R-:W-:Y:S02]  /*16e0*/  @!UP0 USHF.R.U32.HI UR7, URZ, UR9, UR7 ;  /* 0x00000009ff078299 */ /* 0x000fe40008011607 */
[----:B------:R-:W-:Y:S02]  /*16f0*/  UIADD3 UR9, UPT, UPT, -UR8, URZ, URZ ;  /* 0x000000ff08097290 */ /* 0x000fe4000fffe1ff */
[----:B------:R-:W-:Y:S02]  /*1700*/  @!UP0 USEL UR7, UR5, UR7, !UP2 ;  /* 0x0000000705078287 */ /* 0x000fe4000d000000 */
[----:B------:R-:W-:-:S02]  /*1710*/  UIMAD UR9, UR30, UR9, UR4 ;  /* 0x000000091e0972a4 */ /* 0x000fc4000f8e0204 */
[----:B------:R-:W-:Y:S02]  /*1720*/  @!UP0 UIADD3 UR8, UPT, UPT, UR8, -UR7, URZ ;  /* 0x8000000708088290 */ /* 0x000fe4000fffe0ff */
[----:B------:R-:W-:Y:S02]  /*1730*/  @!UP0 UIMAD UR6, UR9, UR6, UR7 ;  /* 0x00000006090682a4 */ /* 0x000fe4000f8e0207 */
[----:B------:R-:W-:Y:S02]  /*1740*/  @!UP0 UIMAD UR4, UR8, UR30, UR5 ;  /* 0x0000001e080482a4 */ /* 0x000fe4000f8e0205 */
[----:B------:R-:W-:Y:S02]  /*1750*/  UIMAD UR28, UR31, UR11, UR28 ;  /* 0x0000000b1f1c72a4 */ /* 0x000fe4000f8e021c */
[----:B------:R-:W-:Y:S01]  /*1760*/  UIMAD UR20, UR4, UR14, UR20 ;  /* 0x0000000e041472a4 */ /* 0x000fe2000f8e0214 */
[----:B------:R-:W-:Y:S02]  /*1770*/  @!UP0 UMOV UR5, UR6 ;  /* 0x0000000600058c82 */ /* 0x000fe40008000000 */
[----:B------:R-:W-:-:S12]  /*1780*/  UIMAD UR28, UR5, UR31, UR28 ;  /* 0x0000001f051c72a4 */ /* 0x000fd8000f8e021c */
.L_x_18:
[----:B------:R-:W-:-:S09]  /*1790*/  UISETP.NE.AND UP0, UPT, UR33, 0x1, UPT ;  /* 0x000000012100788c */ /* 0x000fd2000bf05270 */
[----:B------:R-:W-:Y:S05]  /*17a0*/  BRA.U UP0, `(.L_x_19) ;  /* 0x0000000100447547 */ /* 0x000fea000b800000 */
[----:B------:R-:W2:Y:S01]  /*17b0*/  LDCU.128 UR8, c[0x0][0xb10] ;  /* 0x00016200ff0877ac */ /* 0x000ea20008000c00 */
[----:B------:R-:W3:Y:S01]  /*17c0*/  LDCU UR12, c[0x0][0xb0c] ;  /* 0x00016180ff0c77ac */ /* 0x000ee20008000800 */
[----:B------:R-:W4:Y:S01]  /*17d0*/  LDCU UR13, c[0x0][0xb20] ;  /* 0x00016400ff0d77ac */ /* 0x000f220008000800 */
[----:B--2---:R-:W-:Y:S02]  /*17e0*/  UIMAD.WIDE.U32 UR6, UR28, UR8, URZ ;  /* 0x000000081c0672a5 */ /* 0x004fe4000f8e00ff */
[----:B------:R-:W-:Y:S02]  /*17f0*/  UIMAD.WIDE.U32 UR4, UR20, UR11, URZ ;  /* 0x0000000b140472a5 */ /* 0x000fe4000f8e00ff */
[----:B---3--:R-:W-:Y:S02]  /*1800*/  UISETP.NE.AND UP1, UPT, UR12, 0x1, UPT ;  /* 0x000000010c00788c */ /* 0x008fe4000bf25270 */
[----:B------:R-:W-:Y:S01]  /*1810*/  UISETP.NE.AND UP0, UPT, UR10, 0x1, UPT ;  /* 0x000000010a00788c */ /* 0x000fe2000bf05270 */
[----:B------:R-:W-:-:S02]  /*1820*/  UMOV UR6, UR7 ;  /* 0x0000000700067c82 */ /* 0x000fc40008000000 */
[----:B------:R-:W-:Y:S01]  /*1830*/  UMOV UR4, UR5 ;  /* 0x0000000500047c82 */ /* 0x000fe20008000000 */
[----:B------:R-:W-:Y:S02]  /*1840*/  USHF.R.U32.HI UR9, URZ, UR9, UR6 ;  /* 0x00000009ff097299 */ /* 0x000fe40008011606 */
[----:B----4-:R-:W-:Y:S02]  /*1850*/  USHF.R.U32.HI UR4, URZ, UR13, UR4 ;  /* 0x0000000dff047299 */ /* 0x010fe40008011604 */
[----:B------:R-:W-:Y:S02]  /*1860*/  USEL UR5, UR28, UR9, !UP1 ;  /* 0x000000091c057287 */ /* 0x000fe4000c800000 */
[----:B------:R-:W-:-:S04]  /*1870*/  USEL UR4, UR20, UR4, !UP0 ;  /* 0x0000000414047287 */ /* 0x000fc8000c000000 */
[----:B------:R-:W-:Y:S02]  /*1880*/  UIADD3 UR6, UPT, UPT, UR5, -UR4, URZ ;  /* 0x8000000405067290 */ /* 0x000fe4000fffe0ff */
[----:B------:R-:W-:Y:S02]  /*1890*/  UIADD3 UR4, UPT, UPT, -UR5, UR4, URZ ;  /* 0x0000000405047290 */ /* 0x000fe4000fffe1ff */
[----:B------:R-:W-:Y:S02]  /*18a0*/  UIMAD UR20, UR6, UR10, UR20 ;  /* 0x0000000a061472a4 */ /* 0x000fe4000f8e0214 */
[----:B------:R-:W-:-:S12]  /*18b0*/  UIMAD UR28, UR4, UR12, UR28 ;  /* 0x0000000c041c72a4 */ /* 0x000fd8000f8e021c */
.L_x_19:
[----:B------:R-:W-:-:S09]  /*18c0*/  UISETP.EQ.U32.AND UP0, UPT, UR34, 0x1, UPT ;  /* 0x000000012200788c */ /* 0x000fd2000bf02070 */
[----:B------:R-:W-:Y:S05]  /*18d0*/  BRA.U !UP0, `(.L_x_20) ;  /* 0x00000001080c7547 */ /* 0x000fea000b800000 */
[----:B------:R-:W-:Y:S01]  /*18e0*/  UCGABAR_WAIT ;  /* 0x0000000000007dc7 */ /* 0x000fe20008000000 */
[----:B------:R-:W-:Y:S01]  /*18f0*/  CCTL.IVALL ;  /* 0x00000000ff00798f */ /* 0x000fe20002000000 */
[----:B------:R-:W-:Y:S05]  /*1900*/  BRA `(.L_x_21) ;  /* 0x0000000000047947 */ /* 0x000fea0003800000 */
.L_x_20:
[----:B------:R-:W-:Y:S06]  /*1910*/  BAR.SYNC.DEFER_BLOCKING 0x0 ;  /* 0x0000000000007b1d */ /* 0x000fec0000010000 */
.L_x_21:
[----:B------:R-:W-:Y:S05]  /*1920*/  BRA.U UP3, `(.L_x_22) ;  /* 0x0000001503247547 */ /* 0x000fea000b800000 */
[----:B------:R-:W2:Y:S01]  /*1930*/  LDCU UR6, c[0x0][0x38c] ;  /* 0x00007180ff0677ac */ /* 0x000ea20008000800 */
[----:B------:R-:W-:Y:S01]  /*1940*/  PLOP3.LUT P1, PT, PT, PT, UP5, 0x80, 0x8 ;  /* 0x000000000008781c */ /* 0x000fe20003f2f058 */
[----:B------:R-:W-:Y:S01]  /*1950*/  IMAD.MOV.U32 R12, RZ, RZ, 0x1 ;  /* 0x00000001ff0c7424 */ /* 0x000fe200078e00ff */
[----:B------:R-:W-:Y:S02]  /*1960*/  ISETP.NE.AND P2, PT, R0, RZ, P3 ;  /* 0x000000ff0000720c */ /* 0x000fe40001f45270 */
[----:B------:R-:W-:Y:S02]  /*1970*/  CS2R R10, SRZ ;  /* 0x00000000000a7805 */ /* 0x000fe4000001ff00 */
[----:B------:R-:W-:Y:S01]  /*1980*/  PLOP3.LUT P1, PT, P1, PT, PT, 0x8, 0x80 ;  /* 0x000000000080781c */ /* 0x000fe20000f2e170 */
[----:B------:R-:W-:Y:S01]  /*1990*/  IMAD.MOV.U32 R9, RZ, RZ, RZ ;  /* 0x000000ffff097224 */ /* 0x000fe200078e00ff */
[----:B------:R-:W3:Y:S01]  /*19a0*/  LDCU UR41, c[0x0][0x370] ;  /* 0x00006e00ff2977ac */ /* 0x000ee20008000800 */
[----:B------:R-:W-:Y:S01]  /*19b0*/  IMAD.MOV.U32 R8, RZ, RZ, 0x1 ;  /* 0x00000001ff087424 */ /* 0x000fe200078e00ff */
[----:B------:R-:W4:Y:S01]  /*19c0*/  LDCU.64 UR30, c[0x0][0x348] ;  /* 0x00006900ff1e77ac */ /* 0x000f220008000a00 */
[----:B------:R-:W-:Y:S01]  /*19d0*/  UIADD3 UR46, UPT, UPT, UR49, UR32, URZ ;  /* 0x00000020312e7290 */ /* 0x000fe2000fffe0ff */
[----:B------:R-:W1:Y:S01]  /*19e0*/  LDCU UR40, c[0x0][0x374] ;  /* 0x00006e80ff2877ac */ /* 0x000e620008000800 */
[----:B--2---:R-:W-:-:S02]  /*19f0*/  UIADD3 UR5, UPT, UPT, UR6, 0x3f, URZ ;  /* 0x0000003f06057890 */ /* 0x004fc4000fffe0ff */
[----:B------:R-:W-:Y:S02]  /*1a00*/  UIADD3 UR50, UPT, UPT, UR6, 0x7e, URZ ;  /* 0x0000007e06327890 */ /* 0x000fe4000fffe0ff */
[----:B------:R-:W-:Y:S01]  /*1a10*/  USHF.R.S32.HI UR4, URZ, 0x1f, UR5 ;  /* 0x0000001fff047899 */ /* 0x000fe20008011405 */
[----:B------:R-:W-:-:S03]  /*1a20*/  UMOV UR7, URZ ;  /* 0x000000ff00077c82 */ /* 0x000fc60008000000 */
[----:B------:R-:W-:Y:S02]  /*1a30*/  ULEA.HI UR4, UR4, UR5, URZ, 0x6 ;  /* 0x0000000504047291 */ /* 0x000fe4000f8f30ff */
[----:B------:R-:W-:Y:S02]  /*1a40*/  UIADD3 UR5, UPT, UPT, UR6, -0x1, URZ ;  /* 0xffffffff06057890 */ /* 0x000fe4000fffe0ff */
[----:B------:R-:W-:Y:S02]  /*1a50*/  USHF.R.S32.HI UR43, URZ, 0x6, UR4 ;  /* 0x00000006ff2b7899 */ /* 0x000fe40008011404 */
[----:B------:R-:W-:Y:S02]  /*1a60*/  UISETP.GE.U32.AND UP1, UPT, UR5, -0x7f, UPT ;  /* 0xffffff810500788c */ /* 0x000fe4000bf26070 */
[----:B------:R-:W-:-:S04]  /*1a70*/  UISETP.LT.U32.AND UP0, UPT, UR43, 0x5, UPT ;  /* 0x000000052b00788c */ /* 0x000fc8000bf01070 */
[----:B------:R-:W-:Y:S02]  /*1a80*/  USEL UR42, UR43, 0x5, UP0 ;  /* 0x000000052b2a7887 */ /* 0x000fe40008000000 */
[----:B------:R-:W-:Y:S02]  /*1a90*/  UISETP.NE.AND UP0, UPT, UR25, URZ, UPT ;  /* 0x000000ff1900728c */ /* 0x000fe4000bf05270 */
[----:B------:R-:W-:Y:S02]  /*1aa0*/  UIADD3 UR4, UPT, UPT, UR42, -0x1, URZ ;  /* 0xffffffff2a047890 */ /* 0x000fe4000fffe0ff */
[----:B------:R-:W-:Y:S02]  /*1ab0*/  @UP1 UIADD3 UR4, UPT, UPT, UR42, URZ, URZ ;  /* 0x000000ff2a041290 */ /* 0x000fe4000fffe0ff */
[----:B------:R-:W-:Y:S02]  /*1ac0*/  USEL UR25, UR52, 0x2, UP0 ;  /* 0x0000000234197887 */ /* 0x000fe40008000000 */
[----:B------:R-:W-:-:S02]  /*1ad0*/  UIADD3 UR48, UPT, UPT, UR43, -UR42, URZ ;  /* 0x8000002a2b307290 */ /* 0x000fc4000fffe0ff */
[----:B------:R-:W-:Y:S02]  /*1ae0*/  UIADD3 UR37, UPT, UPT, UR4, 0x1, URZ ;  /* 0x0000000104257890 */ /* 0x000fe4000fffe0ff */
[----:B-1-34-:R-:W-:-:S12]  /*1af0*/  UIADD3 UR44, UPT, UPT, -UR4, URZ, URZ ;  /* 0x000000ff042c7290 */ /* 0x01afd8000fffe1ff */
.L_x_42:
[----:B------:R-:W-:Y:S01]  /*1b00*/  UISETP.NE.AND UP0, UPT, UR47, URZ, UPT ;  /* 0x000000ff2f00728c */ /* 0x000fe2000bf05270 */
[----:B------:R-:W1:Y:S08]  /*1b10*/  S2UR UR47, SR_CgaCtaId ;  /* 0x00000000002f79c3 */ /* 0x000e700000008800 */
[----:B------:R-:W-:Y:S05]  /*1b20*/  BRA.U UP0, `(.L_x_23) ;  /* 0x0000000100347547 */ /* 0x000fea000b800000 */
[----:B------:R-:W2:Y:S01]  /*1b30*/  S2R R0, SR_CgaCtaId ;  /* 0x0000000000007919 */ /* 0x000ea20000008800 */
[----:B------:R-:W-:-:S04]  /*1b40*/  MOV R2, 0x400 ;  /* 0x0000040000027802 */ /* 0x000fc80000000f00 */
[----:B--2---:R-:W-:Y:S02]  /*1b50*/  LEA R0, R0, R2, 0x18 ;  /* 0x0000000200007211 */ /* 0x004fe400078ec0ff */
[----:B------:R-:W-:-:S03]  /*1b60*/  SHF.L.U32 R2, R8, 0x1f, RZ ;  /* 0x0000001f08027819 */ /* 0x000fc600000006ff */
[----:B------:R-:W-:-:S04]  /*1b70*/  IMAD R0, R9, 0x8, R0 ;  /* 0x0000000809007824 */ /* 0x000fc800078e0200 */
[----:B------:R-:W2:Y:S02]  /*1b80*/  SYNCS.PHASECHK.TRANS64.TRYWAIT P0, [R0+URZ+0x110], R2 ;  /* 0x00011002000075a7 */ /* 0x000ea400080011ff */
[----:B--2---:R-:W-:Y:S05]  /*1b90*/  @!P0 BRA `(.L_x_24) ;  /* 0x0000007400148947 */ /* 0x004fea0003800000 */
.L_x_150:
[----:B------:R-:W-:Y:S01]  /*1ba0*/  VIADD R9, R9, 0x1 ;  /* 0x0000000109097836 */ /* 0x000fe20000000000 */
[----:B------:R2:W-:Y:S04]  /*1bb0*/  SYNCS.ARRIVE.TRANS64.A1T0 RZ, [R0+URZ+0x100], RZ ;  /* 0x000100ff00ff79a7 */ /* 0x0005e800081000ff */
[----:B------:R-:W-:-:S04]  /*1bc0*/  ISETP.NE.AND P0, PT, R9, 0x2, PT ;  /* 0x000000020900780c */ /* 0x000fc80003f05270 */
[----:B------:R-:W-:Y:S02]  /*1bd0*/  SEL R9, R9, RZ, P0 ;  /* 0x000000ff09097207 */ /* 0x000fe40000000000 */
[----:B--2---:R-:W-:-:S04]  /*1be0*/  SEL R0, RZ, 0x1, P0 ;  /* 0x00000001ff007807 */ /* 0x004fc80000000000 */
[----:B------:R-:W-:-:S07]  /*1bf0*/  LOP3.LUT R8, R8, R0, RZ, 0x3c, !PT ;  /* 0x0000000008087212 */ /* 0x000fce00078e3cff */
.L_x_23:
[----:B------:R-:W-:Y:S01]  /*1c00*/  UMOV UR6, 0x400 ;  /* 0x0000040000067882 */ /* 0x000fe20000000000 */
[----:B------:R-:W-:Y:S01]  /*1c10*/  SHF.L.U32 R0, R12, 0x1f, RZ ;  /* 0x0000001f0c007819 */ /* 0x000fe200000006ff */
[----:B-1----:R-:W-:Y:S02]  /*1c20*/  ULEA UR6, UR47, UR6, 0x18 ;  /* 0x000000062f067291 */ /* 0x002fe4000f8ec0ff */
[----:B------:R-:W-:Y:S02]  /*1c30*/  UISETP.GE.U32.AND UP0, UPT, UR50, 0x7f, UPT ;  /* 0x0000007f3200788c */ /* 0x000fe4000bf06070 */
[----:B------:R-:W-:Y:S02]  /*1c40*/  ULEA UR4, UR7, UR6, 0x3 ;  /* 0x0000000607047291 */ /* 0x000fe4000f8e18ff */
[----:B------:R-:W-:Y:S01]  /*1c50*/  ULEA UR10, UR20, UR49, 0x7 ;  /* 0x00000031140a7291 */ /* 0x000fe2000f8e38ff */
[----:B------:R-:W-:-:S06]  /*1c60*/  UMOV UR13, URZ ;  /* 0x000000ff000d7c82 */ /* 0x000fcc0008000000 */
[----:B------:R1:W2:Y:S01]  /*1c70*/  SYNCS.PHASECHK.TRANS64.TRYWAIT P0, [UR4+0x28], R0 ;  /* 0x00002800ff0075a7 */ /* 0x0002a20008001104 */
[----:B------:R-:W-:-:S04]  /*1c80*/  ULEA.HI UR4, UR28, UR28, URZ, 0x1 ;  /* 0x0000001c1c047291 */ /* 0x000fc8000f8f08ff */
[----:B------:R-:W-:-:S04]  /*1c90*/  USHF.L.U32 UR4, UR4, 0x6, URZ ;  /* 0x0000000604047899 */ /* 0x000fc800080006ff */
[----:B------:R-:W-:-:S04]  /*1ca0*/  ULOP3.LUT UR35, UR4, 0xffffff80, URZ, 0xc0, !UPT ;  /* 0xffffff8004237892 */ /* 0x000fc8000f8ec0ff */
[----:B------:R-:W-:Y:S01]  /*1cb0*/  UIADD3 UR35, UPT, UPT, UR46, UR35, URZ ;  /* 0x000000232e237290 */ /* 0x000fe2000fffe0ff */
[----:B------:R-:W-:Y:S11]  /*1cc0*/  BRA.U !UP0, `(.L_x_25) ;  /* 0x0000000108d87547 */ /* 0x000ff6000b800000 */
[----:B------:R-:W-:Y:S01]  /*1cd0*/  UMOV UR18, UR44 ;  /* 0x0000002c00127c82 */ /* 0x000fe20008000000 */
[----:B------:R-:W-:Y:S01]  /*1ce0*/  UMOV UR4, UR7 ;  /* 0x0000000700047c82 */ /* 0x000fe20008000000 */
[----:B------:R-:W-:Y:S01]  /*1cf0*/  UMOV UR34, URZ ;  /* 0x000000ff00227c82 */ /* 0x000fe20008000000 */
[----:B------:R-:W-:-:S05]  /*1d00*/  UMOV UR11, UR29 ;  /* 0x0000001d000b7c82 */ /* 0x000fca0008000000 */
.L_x_31:
[----:B------:R-:W-:Y:S01]  /*1d10*/  ULEA UR33, UR4, UR6, 0x3 ;  /* 0x0000000604217291 */ /* 0x000fe2000f8e18ff */
[----:B------:R-:W-:Y:S01]  /*1d20*/  @P3 MOV R2, 0x8000 ;  /* 0x0000800000023802 */ /* 0x000fe20000000f00 */
[----:B--2-4-:R-:W-:Y:S10]  /*1d30*/  @P0 BRA `(.L_x_26) ;  /* 0x00000000000c0947 */ /* 0x014ff40003800000 */
[----:B------:R-:W-:-:S04]  /*1d40*/  SHF.L.U32 R3, R12, 0x1f, RZ ;  /* 0x0000001f0c037819 */ /* 0x000fc800000006ff */
[----:B------:R-:W2:Y:S02]  /*1d50*/  SYNCS.PHASECHK.TRANS64.TRYWAIT P0, [UR33+0x28], R3 ;  /* 0x00002803ff0075a7 */ /* 0x000ea40008001121 */
[----:B--2---:R-:W-:Y:S05]  /*1d60*/  @!P0 BRA `(.L_x_27) ;  /* 0x0000007000b48947 */ /* 0x004fea0003800000 */
.L_x_26:
[----:B------:R2:W-:Y:S01]  /*1d70*/  @P3 SYNCS.ARRIVE.TRANS64 RZ, [UR33], R2 ;  /* 0x00000002ffff39a7 */ /* 0x0005e20008000021 */
[----:B------:R-:W-:Y:S02]  /*1d80*/  ULOP3.LUT UR5, UR25, 0x2, URZ, 0xfc, !UPT ;  /* 0x0000000219057892 */ /* 0x000fe4000f8efcff */
[----:B------:R-:W-:Y:S02]  /*1d90*/  UIADD3 UR18, UPT, UPT, UR18, 0x1, URZ ;  /* 0x0000000112127890 */ /* 0x000fe4000fffe0ff */
[----:B------:R-:W-:Y:S02]  /*1da0*/  UISETP.NE.AND UP0, UPT, UR5, 0x2, UPT ;  /* 0x000000020500788c */ /* 0x000fe4000bf05270 */
[----:B------:R-:W-:-:S07]  /*1db0*/  UISETP.NE.AND UP2, UPT, UR18, 0x1, UPT ;  /* 0x000000011200788c */ /* 0x000fce000bf45270 */
[----:B------:R-:W-:Y:S05]  /*1dc0*/  BRA.U UP0, `(.L_x_28) ;  /* 0x0000000100047547 */ /* 0x000fea000b800000 */
[----:B------:R-:W-:Y:S05]  /*1dd0*/  BPT.TRAP 0x1 ;  /* 0x000000040000795c */ /* 0x000fea0000300000 */
.L_x_28:
[----:B------:R-:W-:Y:S04]  /*1de0*/  BSSY.RECONVERGENT B0, `(.L_x_29) ;  /* 0x0000003000007945 */ /* 0x000fe80003800200 */
[----:B------:R-:W-:Y:S05]  /*1df0*/  @!P2 BRA `(.L_x_30) ;  /* 0x000000000004a947 */ /* 0x000fea0003800000 */
[----:B------:R-:W-:Y:S05]  /*1e00*/  BPT.TRAP 0x1 ;  /* 0x000000040000795c */ /* 0x000fea0000300000 */
.L_x_30:
[----:B------:R-:W-:Y:S05]  /*1e10*/  BSYNC.RECONVERGENT B0 ;  /* 0x0000000000007941 */ /* 0x000fea0003800200 */
.L_x_29:
[----:B------:R-:W-:Y:S02]  /*1e20*/  UIADD3 UR5, UPT, UPT, UR4, 0x1, URZ ;  /* 0x0000000104057890 */ /* 0x000fe4000fffe0ff */
[----:B------:R-:W-:Y:S02]  /*1e30*/  USHF.L.U32 UR4, UR4, 0xc, URZ ;  /* 0x0000000c04047899 */ /* 0x000fe400080006ff */
[----:B------:R-:W-:Y:S02]  /*1e40*/  UISETP.NE.AND UP0, UPT, UR5, 0x5, UPT ;  /* 0x000000050500788c */ /* 0x000fe4000bf05270 */
[----:B------:R-:W-:Y:S02]  /*1e50*/  ULOP3.LUT UR32, UR27, UR4, URZ, 0xfc, !UPT ;  /* 0x000000041b207292 */ /* 0x000fe4000f8efcff */
[----:B------:R-:W-:Y:S02]  /*1e60*/  USEL UR8, URZ, 0x1, UP0 ;  /* 0x00000001ff087887 */ /* 0x000fe40008000000 */
[----:B------:R-:W-:-:S02]  /*1e70*/  USEL UR7, UR5, URZ, UP0 ;  /* 0x000000ff05077287 */ /* 0x000fc40008000000 */
[----:B------:R-:W-:Y:S02]  /*1e80*/  UIADD3 UR16, UP1, UPT, UR30, 0x80, URZ ;  /* 0x000000801e107890 */ /* 0x000fe4000ff3e0ff */
[----:B------:R-:W-:Y:S01]  /*1e90*/  ULEA UR5, UR7, UR6, 0x3 ;  /* 0x0000000607057291 */ /* 0x000fe2000f8e18ff */
[----:B------:R-:W-:Y:S01]  /*1ea0*/  LOP3.LUT R12, R12, UR8, RZ, 0x3c, !PT ;  /* 0x000000080c0c7c12 */ /* 0x000fe2000f8e3cff */
[----:B------:R-:W-:Y:S02]  /*1eb0*/  ULOP3.LUT UR8, UR26, UR4, URZ, 0xfc, !UPT ;  /* 0x000000041a087292 */ /* 0x000fe4000f8efcff */
[----:B------:R-:W-:Y:S01]  /*1ec0*/  ULEA UR32, UR32, UR6, 0x1 ;  /* 0x0000000620207291 */ /* 0x000fe2000f8e08ff */
[----:B-1----:R-:W-:Y:S01]  /*1ed0*/  SHF.L.U32 R0, R12, 0x1f, RZ ;  /* 0x0000001f0c007819 */ /* 0x002fe200000006ff */
[----:B------:R-:W-:Y:S02]  /*1ee0*/  UIADD3 UR14, UP0, UPT, UR30, 0x180, URZ ;  /* 0x000001801e0e7890 */ /* 0x000fe4000ff1e0ff */
[----:B------:R-:W-:Y:S01]  /*1ef0*/  ULEA UR8, UR8, UR6, 0x1 ;  /* 0x0000000608087291 */ /* 0x000fe2000f8e08ff */
[----:B------:R3:W4:Y:S01]  /*1f00*/  SYNCS.PHASECHK.TRANS64.TRYWAIT P0, [UR5+0x28], R0 ;  /* 0x00002800ff0075a7 */ /* 0x0007220008001105 */
[----:B------:R-:W-:-:S02]  /*1f10*/  ULOP3.LUT UR33, UR33, 0xfefffff8, URZ, 0xc0, !UPT ;  /* 0xfefffff821217892 */ /* 0x000fc4000f8ec0ff */
[----:B------:R-:W-:Y:S02]  /*1f20*/  UIADD3.X UR17, UPT, UPT, URZ, UR31, URZ, UP1, !UPT ;  /* 0x0000001fff117290 */ /* 0x000fe40008ffe4ff */
[----:B------:R-:W-:Y:S02]  /*1f30*/  UIADD3 UR32, UPT, UPT, UR32, 0x4300, URZ ;  /* 0x0000430020207890 */ /* 0x000fe4000fffe0ff */
[----:B------:R-:W-:Y:S02]  /*1f40*/  UPRMT UR5, URZ, 0x5410, UR24 ;  /* 0x00005410ff057896 */ /* 0x000fe40008000018 */
[----:B------:R-:W-:Y:S02]  /*1f50*/  UIADD3 UR8, UPT, UPT, UR8, 0xe300, URZ ;  /* 0x0000e30008087890 */ /* 0x000fe4000fffe0ff */
[----:B------:R-:W-:Y:S02]  /*1f60*/  UIADD3.X UR15, UPT, UPT, URZ, UR31, URZ, UP0, !UPT ;  /* 0x0000001fff0f7290 */ /* 0x000fe400087fe4ff */
[----:B------:R-:W-:Y:S01]  /*1f70*/  UPRMT UR4, URZ, 0x5410, UR21 ;  /* 0x00005410ff047896 */ /* 0x000fe20008000015 */
[----:B------:R-:W-:Y:S01]  /*1f80*/  UMOV UR22, 0x0 ;  /* 0x0000000000167882 */ /* 0x000fe20000000000 */
[----:B------:R-:W-:Y:S01]  /*1f90*/  UMOV UR23, 0x10000000 ;  /* 0x1000000000177882 */ /* 0x000fe20000000000 */
[----:B------:R-:W-:Y:S01]  /*1fa0*/  UMOV UR12, UR36 ;  /* 0x00000024000c7c82 */ /* 0x000fe20008000000 */
[----:B------:R-:W-:Y:S01]  /*1fb0*/  UMOV UR9, UR33 ;  /* 0x0000002100097c82 */ /* 0x000fe20008000000 */
[----:B------:R1:W-:Y:S01]  /*1fc0*/  UTMALDG.3D.MULTICAST.2CTA [UR32], [UR16], UR5, desc[UR22] ;  /* 0x00001620100073b4 */ /* 0x0003e20008211805 */
[----:B------:R-:W-:-:S03]  /*1fd0*/  UMOV UR13, UR37 ;  /* 0x00000025000d7c82 */ /* 0x000fc60008000000 */
[----:B------:R2:W-:Y:S01]  /*1fe0*/  UTMALDG.3D.MULTICAST.2CTA [UR8], [UR14], UR4, desc[UR22] ;  /* 0x000016080e0073b4 */ /* 0x0005e20008211804 */
[----:B-1----:R-:W-:Y:S02]  /*1ff0*/  UIADD3 UR34, UPT, UPT, UR34, 0x40, URZ ;  /* 0x0000004022227890 */ /* 0x002fe4000fffe0ff */
[----:B--2---:R-:W-:Y:S01]  /*2000*/  UIADD3 UR11, UPT, UPT, UR11, 0x40, URZ ;  /* 0x000000400b0b7890 */ /* 0x004fe2000fffe0ff */
[----:B------:R-:W-:Y:S01]  /*2010*/  UMOV UR4, UR7 ;  /* 0x0000000700047c82 */ /* 0x000fe20008000000 */
[----:B---3--:R-:W-:Y:S10]  /*2020*/  BRA.U UP2, `(.L_x_31) ;  /* 0xfffffffd02387547 */ /* 0x008ff4000b83ffff */
.L_x_25:
[----:B------:R-:W-:Y:S01]  /*2030*/  ULEA UR4, UR7, UR6, 0x3 ;  /* 0x0000000607047291 */ /* 0x000fe2000f8e18ff */
[----:B-1----:R-:W-:Y:S01]  /*2040*/  SHF.L.U32 R0, R12, 0x1f, RZ ;  /* 0x0000001f0c007819 */ /* 0x002fe200000006ff */
[----:B------:R-:W-:Y:S01]  /*2050*/  @!P1 SYNCS.ARRIVE.TRANS64.A1T0 RZ, [UR6+0x98], RZ ;  /* 0x000098ffffff99a7 */ /* 0x000fe20008100006 */
[----:B------:R-:W-:-:S06]  /*2060*/  UISETP.GT.AND UP0, UPT, UR43, UR42, UPT ;  /* 0x0000002a2b00728c */ /* 0x000fcc000bf04270 */
[----:B--2-4-:R1:W2:Y:S03]  /*2070*/  SYNCS.PHASECHK.TRANS64.TRYWAIT P0, [UR4+0x28], R0 ;  /* 0x00002800ff0075a7 */ /* 0x0142a60008001104 */
[----:B------:R-:W-:Y:S05]  /*2080*/  BRA.U !UP0, `(.L_x_32) ;  /* 0x0000000108d47547 */ /* 0x000fea000b800000 */
[----:B------:R-:W-:Y:S01]  /*2090*/  UIADD3 UR28, UPT, UPT, UR48, UR13, URZ ;  /* 0x0000000d301c7290 */ /* 0x000fe2000fffe0ff */
[----:B------:R-:W-:-:S11]  /*20a0*/  UMOV UR4, UR7 ;  /* 0x0000000700047c82 */ /* 0x000fd60008000000 */
.L_x_38:
[----:B------:R-:W-:Y:S01]  /*20b0*/  ULEA UR17, UR4, UR6, 0x3 ;  /* 0x0000000604117291 */ /* 0x000fe2000f8e18ff */
[----:B--2---:R-:W-:Y:S01]  /*20c0*/  @P3 MOV R2, 0x8000 ;  /* 0x0000800000023802 */ /* 0x004fe20000000f00 */
[----:B--2-4-:R-:W-:Y:S10]  /*20d0*/  @P0 BRA `(.L_x_33) ;  /* 0x00000000000c0947 */ /* 0x014ff40003800000 */
[----:B------:R-:W-:-:S04]  /*20e0*/  SHF.L.U32 R3, R12, 0x1f, RZ ;  /* 0x0000001f0c037819 */ /* 0x000fc800000006ff */
[----:B------:R-:W2:Y:S02]  /*20f0*/  SYNCS.PHASECHK.TRANS64.TRYWAIT P0, [UR17+0x28], R3 ;  /* 0x00002803ff0075a7 */ /* 0x000ea40008001111 */
[----:B--2---:R-:W-:Y:S05]  /*2100*/  @!P0 BRA `(.L_x_34) ;  /* 0x0000006c00e48947 */ /* 0x004fea0003800000 */
.L_x_33:
[----:B------:R2:W-:Y:S01]  /*2110*/  @P3 SYNCS.ARRIVE.TRANS64 RZ, [UR17], R2 ;  /* 0x00000002ffff39a7 */ /* 0x0005e20008000011 */
[----:B------:R-:W-:-:S04]  /*2120*/  ULOP3.LUT UR5, UR25, 0x2, URZ, 0xfc, !UPT ;  /* 0x0000000219057892 */ /* 0x000fc8000f8efcff */
[----:B------:R-:W-:-:S09]  /*2130*/  UISETP.NE.AND UP0, UPT, UR5, 0x2, UPT ;  /* 0x000000020500788c */ /* 0x000fd2000bf05270 */
[----:B------:R-:W-:Y:S05]  /*2140*/  BRA.U UP0, `(.L_x_35) ;  /* 0x0000000100047547 */ /* 0x000fea000b800000 */
[----:B------:R-:W-:Y:S05]  /*2150*/  BPT.TRAP 0x1 ;  /* 0x000000040000795c */ /* 0x000fea0000300000 */
.L_x_35:
[----:B------:R-:W-:Y:S04]  /*2160*/  BSSY.RECONVERGENT B0, `(.L_x_36) ;  /* 0x0000003000007945 */ /* 0x000fe80003800200 */
[----:B------:R-:W-:Y:S05]  /*2170*/  @!P2 BRA `(.L_x_37) ;  /* 0x000000000004a947 */ /* 0x000fea0003800000 */
[----:B------:R-:W-:Y:S05]  /*2180*/  BPT.TRAP 0x1 ;  /* 0x000000040000795c */ /* 0x000fea0000300000 */
.L_x_37:
[----:B------:R-:W-:Y:S05]  /*2190*/  BSYNC.RECONVERGENT B0 ;  /* 0x0000000000007941 */ /* 0x000fea0003800200 */
.L_x_36:
        /* <DEDUP_REMOVED lines=9> */
[----:B------:R-:W-:Y:S02]  /*2230*/  USHF.L.U32 UR18, UR13, 0x6, URZ ;  /* 0x000000060d127899 */ /* 0x000fe400080006ff */
[----:B------:R-:W-:Y:S01]  /*2240*/  ULOP3.LUT UR4, UR26, UR4, URZ, 0xfc, !UPT ;  /* 0x000000041a047292 */ /* 0x000fe2000f8efcff */
[----:B-1----:R-:W-:Y:S01]  /*2250*/  SHF.L.U32 R0, R12, 0x1f, RZ ;  /* 0x0000001f0c007819 */ /* 0x002fe200000006ff */
[----:B------:R-:W-:Y:S02]  /*2260*/  UIADD3 UR13, UPT, UPT, UR13, 0x1, URZ ;  /* 0x000000010d0d7890 */ /* 0x000fe4000fffe0ff */
[----:B------:R-:W-:Y:S01]  /*2270*/  UIADD3 UR14, UP1, UPT, UR30, 0x80, URZ ;  /* 0x000000801e0e7890 */ /* 0x000fe2000ff3e0ff */
[----:B------:R3:W4:Y:S01]  /*2280*/  SYNCS.PHASECHK.TRANS64.TRYWAIT P0, [UR5+0x28], R0 ;  /* 0x00002800ff0075a7 */ /* 0x0007220008001105 */
[----:B------:R-:W-:-:S02]  /*2290*/  ULEA UR16, UR16, UR6, 0x1 ;  /* 0x0000000610107291 */ /* 0x000fc4000f8e08ff */
[----:B------:R-:W-:Y:S02]  /*22a0*/  ULEA UR4, UR4, UR6, 0x1 ;  /* 0x0000000604047291 */ /* 0x000fe4000f8e08ff */
[----:B------:R-:W-:Y:S02]  /*22b0*/  UIADD3.X UR23, UPT, UPT, URZ, UR31, URZ, UP0, !UPT ;  /* 0x0000001fff177290 */ /* 0x000fe400087fe4ff */
[----:B------:R-:W-:Y:S02]  /*22c0*/  UISETP.NE.AND UP0, UPT, UR13, UR28, UPT ;  /* 0x0000001c0d00728c */ /* 0x000fe4000bf05270 */
[----:B------:R-:W-:Y:S02]  /*22d0*/  ULOP3.LUT UR17, UR17, 0xfefffff8, URZ, 0xc0, !UPT ;  /* 0xfefffff811117892 */ /* 0x000fe4000f8ec0ff */
[----:B------:R-:W-:Y:S02]  /*22e0*/  UIADD3.X UR15, UPT, UPT, URZ, UR31, URZ, UP1, !UPT ;  /* 0x0000001fff0f7290 */ /* 0x000fe40008ffe4ff */
[----:B------:R-:W-:-:S02]  /*22f0*/  UIADD3 UR16, UPT, UPT, UR16, 0x4300, URZ ;  /* 0x0000430010107890 */ /* 0x000fc4000fffe0ff */
[----:B------:R-:W-:Y:S02]  /*2300*/  UPRMT UR5, URZ, 0x5410, UR24 ;  /* 0x00005410ff057896 */ /* 0x000fe40008000018 */
[----:B------:R-:W-:Y:S02]  /*2310*/  UIADD3 UR8, UPT, UPT, UR4, 0xe300, URZ ;  /* 0x0000e30004087890 */ /* 0x000fe4000fffe0ff */
[----:B------:R-:W-:Y:S02]  /*2320*/  ULOP3.LUT UR11, UR29, UR18, URZ, 0xfc, !UPT ;  /* 0x000000121d0b7292 */ /* 0x000fe4000f8efcff */
[----:B------:R-:W-:Y:S01]  /*2330*/  UPRMT UR4, URZ, 0x5410, UR21 ;  /* 0x00005410ff047896 */ /* 0x000fe20008000015 */
[----:B------:R-:W-:Y:S01]  /*2340*/  UMOV UR32, 0x0 ;  /* 0x0000000000207882 */ /* 0x000fe20000000000 */
[----:B------:R-:W-:Y:S01]  /*2350*/  UMOV UR33, 0x10000000 ;  /* 0x1000000000217882 */ /* 0x000fe20000000000 */
[----:B------:R-:W-:Y:S01]  /*2360*/  UMOV UR19, UR35 ;  /* 0x0000002300137c82 */ /* 0x000fe20008000000 */
[----:B------:R-:W-:Y:S01]  /*2370*/  UMOV UR20, UR36 ;  /* 0x0000002400147c82 */ /* 0x000fe20008000000 */
[----:B------:R-:W-:Y:S01]  /*2380*/  UMOV UR12, UR36 ;  /* 0x00000024000c7c82 */ /* 0x000fe20008000000 */
[----:B------:R-:W-:Y:S01]  /*2390*/  UMOV UR9, UR17 ;  /* 0x0000001100097c82 */ /* 0x000fe20008000000 */
[----:B------:R-:W-:Y:S02]  /*23a0*/  UTMALDG.3D.MULTICAST.2CTA [UR16], [UR14], UR5, desc[UR32] ;  /* 0x000020100e0073b4 */ /* 0x000fe40008211805 */
[----:B------:R1:W-:Y:S02]  /*23b0*/  UTMALDG.3D.MULTICAST.2CTA [UR8], [UR22], UR4, desc[UR32] ;  /* 0x00002008160073b4 */ /* 0x0003e40008211804 */
[----:B-1----:R-:W-:Y:S01]  /*23c0*/  UMOV UR4, UR7 ;  /* 0x0000000700047c82 */ /* 0x002fe20008000000 */
[----:B---3--:R-:W-:Y:S05]  /*23d0*/  BRA.U UP0, `(.L_x_38) ;  /* 0xfffffffd00347547 */ /* 0x008fea000b83ffff */
.L_x_32:
[C---:B------:R-:W-:Y:S01]  /*23e0*/  LEA R3, R11.reuse, UR6, 0x3 ;  /* 0x000000060b037c11 */ /* 0x040fe2000f8e18ff */
[----:B------:R-:W-:Y:S01]  /*23f0*/  NOP ;  /* 0x0000000000007918 */ /* 0x000fe20000000000 */
[----:B-1----:R-:W-:Y:S02]  /*2400*/  SHF.L.U32 R0, R10, 0x1f, RZ ;  /* 0x0000001f0a007819 */ /* 0x002fe400000006ff */
[----:B------:R-:W-:Y:S02]  /*2410*/  LEA R4, R11, UR6, 0x4 ;  /* 0x000000060b047c11 */ /* 0x000fe4000f8e20ff */
[----:B--2-4-:R-:W1:Y:S02]  /*2420*/  SYNCS.PHASECHK.TRANS64.TRYWAIT P0, [R3+URZ+0xa0], R0 ;  /* 0x0000a000030075a7 */ /* 0x014e6400080011ff */
[----:B-1----:R-:W-:Y:S05]  /*2430*/  @!P0 BRA `(.L_x_39) ;  /* 0x0000006c00308947 */ /* 0x002fea0003800000 */
.L_x_153:
[----:B------:R-:W2:Y:S01]  /*2440*/  LDS.128 R4, [R4+0x130] ;  /* 0x0001300004047984 */ /* 0x000ea20000000c00 */
[----:B------:R-:W-:Y:S01]  /*2450*/  UISETP.GE.AND UP0, UPT, UR45, 0x1, UPT ;  /* 0x000000012d00788c */ /* 0x000fe2000bf06270 */
[----:B------:R-:W-:Y:S01]  /*2460*/  @!PT LDS RZ, [RZ] ;  /* 0x00000000fffff984 */ /* 0x000fe20000000800 */
[----:B------:R-:W-:Y:S01]  /*2470*/  @!PT LDS RZ, [RZ] ;  /* 0x00000000fffff984 */ /* 0x000fe20000000800 */
[----:B------:R-:W-:Y:S01]  /*2480*/  @!PT LDS RZ, [RZ] ;  /* 0x00000000fffff984 */ /* 0x000fe20000000800 */
[----:B------:R-:W-:Y:S01]  /*2490*/  @!PT LDS RZ, [RZ] ;  /* 0x00000000fffff984 */ /* 0x000fe20000000800 */
[----:B------:R3:W-:Y:S06]  /*24a0*/  MEMBAR.ALL.CTA ;  /* 0x0000000000007992 */ /* 0x0007ec0000008000 */
[----:B---3--:R-:W3:Y:S01]  /*24b0*/  FENCE.VIEW.ASYNC.S ;  /* 0x00000000000073c6 */ /* 0x008ee20000000000 */
[----:B--2---:R-:W-:-:S13]  /*24c0*/  LOP3.LUT P0, RZ, R6, 0x1, RZ, 0xc0, !PT ;  /* 0x0000000106ff7812 */ /* 0x004fda000780c0ff */
[----:B---3--:R-:W-:Y:S01]  /*24d0*/  VOTEU.ANY UP1, P0 ;  /* 0x0000000000ff7886 */ /* 0x008fe20000020100 */
[----:B------:R-:W-:-:S13]  /*24e0*/  PLOP3.LUT P0, PT, PT, PT, UP1, 0x80, 0x8 ;  /* 0x000000000008781c */ /* 0x000fda0003f0f018 */
[----:B-1----:R-:W-:Y:S02]  /*24f0*/  @P0 LOP3.LUT R0, R5, 0xffff, RZ, 0xc0, !PT ;  /* 0x0000ffff05000812 */ /* 0x002fe400078ec0ff */
[----:B------:R-:W-:Y:S02]  /*2500*/  @P0 MOV R2, R4 ;  /* 0x0000000400020202 */ /* 0x000fe40000000f00 */
[----:B------:R-:W-:Y:S01]  /*2510*/  @P0 R2UR UR5, R0 ;  /* 0x00000000000502ca */ /* 0x000fe200000e0000 */
[----:B------:R-:W-:Y:S01]  /*2520*/  VIADD R0, R3, 0xb0 ;  /* 0x000000b003007836 */ /* 0x000fe20000000000 */
[----:B------:R-:W-:Y:S02]  /*2530*/  @P0 SHF.R.U32.HI R4, RZ, 0x10, R5 ;  /* 0x00000010ff040819 */ /* 0x000fe40000011605 */
[----:B------:R-:W-:Y:S02]  /*2540*/  @P0 R2UR UR8, R2 ;  /* 0x00000000020802ca */ /* 0x000fe400000e0000 */
[----:B------:R-:W-:-:S02]  /*2550*/  PRMT R0, RZ, 0x654, R0 ;  /* 0x00000654ff007816 */ /* 0x000fc40000000000 */
[----:B------:R-:W-:Y:S02]  /*2560*/  @P0 R2UR UR4, R4 ;  /* 0x00000000040402ca */ /* 0x000fe400000e0000 */
[----:B------:R1:W-:Y:S03]  /*2570*/  SYNCS.ARRIVE.TRANS64.RED.A1T0 RZ, [R0+URZ], RZ ;  /* 0x000000ff00ff79a7 */ /* 0x0003e600081004ff */
[----:B------:R-:W-:-:S04]  /*2580*/  @UP1 UMOV UR38, UR5 ;  /* 0x0000000500261c82 */ /* 0x000fc80008000000 */
[----:B------:R-:W-:-:S04]  /*2590*/  @UP1 UMOV UR39, UR8 ;  /* 0x0000000800271c82 */ /* 0x000fc80008000000 */
[----:B------:R-:W-:Y:S01]  /*25a0*/  @UP1 UMOV UR36, UR4 ;  /* 0x0000000400241c82 */ /* 0x000fe20008000000 */
[----:B------:R-:W-:Y:S05]  /*25b0*/  BRA.U !UP0, `(.L_x_40) ;  /* 0x0000000108d47547 */ /* 0x000fea000b800000 */
[----:B------:R-:W2:Y:S01]  /*25c0*/  LDCU.128 UR12, c[0x0][0xb10] ;  /* 0x00016200ff0c77ac */ /* 0x000ea20008000c00 */
[----:B------:R-:W3:Y:S01]  /*25d0*/  LDCU UR28, c[0x0][0xb20] ;  /* 0x00016400ff1c77ac */ /* 0x000ee20008000800 */
[----:B------:R-:W4:Y:S01]  /*25e0*/  LDCU UR20, c[0x0][0xb0c] ;  /* 0x00016180ff1477ac */ /* 0x000f220008000800 */
[----:B------:R-:W1:Y:S01]  /*25f0*/  LDCU.64 UR10, c[0x0][0xb28] ;  /* 0x00016500ff0a77ac */ /* 0x000e620008000a00 */
[----:B------:R-:W-:Y:S02]  /*2600*/  UISETP.NE.AND UP3, UPT, UR45, 0x1, UPT ;  /* 0x000000012d00788c */ /* 0x000fe4000bf65270 */
[----:B--2---:R-:W-:Y:S02]  /*2610*/  UIMAD.WIDE.U32 UR8, UR40, UR15, URZ ;  /* 0x0000000f280872a5 */ /* 0x004fe4000f8e00ff */
[----:B------:R-:W-:Y:S02]  /*2620*/  UIMAD.WIDE.U32 UR4, UR41, UR12, URZ ;  /* 0x0000000c290472a5 */ /* 0x000fe4000f8e00ff */
[----:B------:R-:W-:-:S02]  /*2630*/  UISETP.NE.AND UP0, UPT, UR14, 0x1, UPT ;  /* 0x000000010e00788c */ /* 0x000fc4000bf05270 */
[----:B------:R-:W-:Y:S01]  /*2640*/  UIMAD.WIDE.U32 UR22, UR38, UR15, URZ ;  /* 0x0000000f261672a5 */ /* 0x000fe2000f8e00ff */
[----:B------:R-:W-:Y:S02]  /*2650*/  UMOV UR8, UR9 ;  /* 0x0000000900087c82 */ /* 0x000fe40008000000 */
[----:B------:R-:W-:Y:S01]  /*2660*/  UMOV UR4, UR5 ;  /* 0x0000000500047c82 */ /* 0x000fe20008000000 */
[----:B---3--:R-:W-:Y:S02]  /*2670*/  USHF.R.U32.HI UR8, URZ, UR28, UR8 ;  /* 0x0000001cff087299 */ /* 0x008fe40008011608 */
[----:B----4-:R-:W-:Y:S02]  /*2680*/  UISETP.NE.AND UP2, UPT, UR20, 0x1, UPT ;  /* 0x000000011400788c */ /* 0x010fe4000bf45270 */
[----:B------:R-:W-:Y:S02]  /*2690*/  USHF.R.U32.HI UR4, URZ, UR13, UR4 ;  /* 0x0000000dff047299 */ /* 0x000fe40008011604 */
[----:B------:R-:W-:-:S02]  /*26a0*/  USEL UR5, UR40, UR8, !UP0 ;  /* 0x0000000828057287 */ /* 0x000fc4000c000000 */
[----:B------:R-:W-:Y:S02]  /*26b0*/  USEL UR8, UR41, UR4, !UP2 ;  /* 0x0000000429087287 */ /* 0x000fe4000d000000 */
[----:B-1----:R-:W-:Y:S01]  /*26c0*/  UIMAD.WIDE.U32 UR16, UR5, UR10, URZ ;  /* 0x0000000a051072a5 */ /* 0x002fe2000f8e00ff */
[----:B------:R-:W-:Y:S01]  /*26d0*/  UMOV UR4, UR23 ;  /* 0x0000001700047c82 */ /* 0x000fe20008000000 */
[----:B------:R-:W-:Y:S02]  /*26e0*/  UIMAD.WIDE.U32 UR18, UR39, UR12, URZ ;  /* 0x0000000c271272a5 */ /* 0x000fe4000f8e00ff */
[----:B------:R-:W-:-:S03]  /*26f0*/  UIMAD.WIDE.U32 UR22, UR8, UR10, URZ ;  /* 0x0000000a081672a5 */ /* 0x000fc6000f8e00ff */
[----:B------:R-:W-:Y:S01]  /*2700*/  UMOV UR16, UR17 ;  /* 0x0000001100107c82 */ /* 0x000fe20008000000 */
[----:B------:R-:W-:Y:S02]  /*2710*/  USHF.R.U32.HI UR4, URZ, UR28, UR4 ;  /* 0x0000001cff047299 */ /* 0x000fe40008011604 */
[----:B------:R-:W-:Y:S01]  /*2720*/  @UP3 USHF.R.U32.HI UR5, URZ, UR11, UR16 ;  /* 0x0000000bff053299 */ /* 0x000fe20008011610 */
[----:B------:R-:W-:Y:S01]  /*2730*/  UMOV UR18, UR19 ;  /* 0x0000001300127c82 */ /* 0x000fe20008000000 */
[----:B------:R-:W-:Y:S01]  /*2740*/  UMOV UR22, UR23 ;  /* 0x0000001700167c82 */ /* 0x000fe20008000000 */
[----:B------:R-:W-:Y:S02]  /*2750*/  USHF.R.U32.HI UR13, URZ, UR13, UR18 ;  /* 0x0000000dff0d7299 */ /* 0x000fe40008011612 */
[----:B------:R-:W-:Y:S02]  /*2760*/  USEL UR4, UR38, UR4, !UP0 ;  /* 0x0000000426047287 */ /* 0x000fe4000c000000 */
[----:B------:R-:W-:-:S02]  /*2770*/  @UP3 USHF.R.U32.HI UR8, URZ, UR11, UR22 ;  /* 0x0000000bff083299 */ /* 0x000fc40008011616 */
[----:B------:R-:W-:Y:S02]  /*2780*/  UIMAD UR9, UR45, UR5, URZ ;  /* 0x000000052d0972a4 */ /* 0x000fe4000f8e02ff */
[----:B------:R-:W-:Y:S02]  /*2790*/  USEL UR5, UR39, UR13, !UP2 ;  /* 0x0000000d27057287 */ /* 0x000fe4000d000000 */
[----:B------:R-:W-:Y:S02]  /*27a0*/  UIMAD UR12, UR45, UR8, URZ ;  /* 0x000000082d0c72a4 */ /* 0x000fe4000f8e02ff */
[----:B------:R-:W-:Y:S02]  /*27b0*/  UISETP.GE.AND UP0, UPT, UR4, UR9, UPT ;  /* 0x000000090400728c */ /* 0x000fe4000bf06270 */
[----:B------:R-:W-:Y:S02]  /*27c0*/  UIMAD.WIDE.U32 UR16, UR4, UR10, URZ ;  /* 0x0000000a041072a5 */ /* 0x000fe4000f8e00ff */
[----:B------:R-:W-:-:S02]  /*27d0*/  UISETP.GE.OR UP0, UPT, UR5, UR12, UP0 ;  /* 0x0000000c0500728c */ /* 0x000fc40008706670 */
        /* <DEDUP_REMOVED lines=19> */
.L_x_40:
[----:B------:R-:W2:Y:S02]  /*2910*/  LDCU UR4, c[0x0][0xb30] ;  /* 0x00016600ff0477ac */ /* 0x000ea40008000800 */
[----:B--2---:R-:W-:-:S09]  /*2920*/  UISETP.NE.AND UP0, UPT, UR4, 0x1, UPT ;  /* 0x000000010400788c */ /* 0x004fd2000bf05270 */
        /* <DEDUP_REMOVED lines=18> */
.L_x_41:
[----:B------:R-:W-:Y:S01]  /*2a50*/  VIADD R11, R11, 0x1 ;  /* 0x000000010b0b7836 */ /* 0x000fe20000000000 */
[----:B------:R-:W-:Y:S01]  /*2a60*/  R2UR UR4, R52 ;  /* 0x00000000340472ca */ /* 0x000fe200000e0000 */
[----:B------:R-:W-:Y:S01]  /*2a70*/  UIADD3 UR28, UPT, UPT, UR39, UR63, URZ ;  /* 0x0000003f271c7290 */ /* 0x000fe2000fffe0ff */
[----:B------:R-:W-:Y:S02]  /*2a80*/  PLOP3.LUT P1, PT, PT, PT, PT, 0x80, 0x8 ;  /* 0x000000000008781c */ /* 0x000fe40003f2f070 */
[----:B------:R-:W-:-:S04]  /*2a90*/  ISETP.NE.AND P0, PT, R11, 0x2, PT ;  /* 0x000000020b00780c */ /* 0x000fc80003f05270 */
[----:B-1----:R-:W-:Y:S02]  /*2aa0*/  SEL R0, RZ, 0x1, P0 ;  /* 0x00000001ff007807 */ /* 0x002fe40000000000 */
[----:B------:R-:W-:Y:S02]  /*2ab0*/  SEL R11, R11, RZ, P0 ;  /* 0x000000ff0b0b7207 */ /* 0x000fe40000000000 */
[----:B------:R-:W-:Y:S01]  /*2ac0*/  LOP3.LUT R10, R10, R0, RZ, 0x3c, !PT ;  /* 0x000000000a0a7212 */ /* 0x000fe200078e3cff */
[----:B------:R-:W-:Y:S01]  /*2ad0*/  UIADD3 UR20, UPT, UPT, UR38, UR4, URZ ;  /* 0x0000000426147290 */ /* 0x000fe2000fffe0ff */
[----:B------:R-:W-:Y:S11]  /*2ae0*/  BRA.U UP1, `(.L_x_42) ;  /* 0xfffffff101047547 */ /* 0x000ff6000b83ffff */
[----:B------:R-:W-:Y:S01]  /*2af0*/  UIADD3 UR8, UPT, UPT, UR6, 0x28, URZ ;  /* 0x0000002806087890 */ /* 0x000fe2000fffe0ff */
[----:B------:R-:W-:-:S03]  /*2b00*/  SHF.L.U32 R2, R12, 0x1f, RZ ;  /* 0x0000001f0c027819 */ /* 0x000fc600000006ff */
[----:B------:R-:W-:-:S09]  /*2b10*/  ULEA UR4, UR7, UR8, 0x3 ;  /* 0x0000000807047291 */ /* 0x000fd2000f8e18ff */
[----:B------:R-:W1:Y:S02]  /*2b20*/  SYNCS.PHASECHK.TRANS64.TRYWAIT P0, [UR4], R2 ;  /* 0x00000002ff0075a7 */ /* 0x000e640008001104 */
[----:B-1----:R-:W-:Y:S05]  /*2b30*/  @!P0 BRA `(.L_x_43) ;  /* 0x0000006400848947 */ /* 0x002fea0003800000 */
.L_x_155:
[----:B------:R-:W-:-:S04]  /*2b40*/  UIADD3 UR4, UPT, UPT, UR7, 0x1, URZ ;  /* 0x0000000107047890 */ /* 0x000fc8000fffe0ff */
[----:B------:R-:W-:-:S04]  /*2b50*/  UISETP.NE.AND UP0, UPT, UR4, 0x5, UPT ;  /* 0x000000050400788c */ /* 0x000fc8000bf05270 */
[----:B------:R-:W-:Y:S02]  /*2b60*/  USEL UR6, URZ, 0x1, UP0 ;  /* 0x00000001ff067887 */ /* 0x000fe40008000000 */
[----:B------:R-:W-:-:S04]  /*2b70*/  USEL UR4, UR4, URZ, UP0 ;  /* 0x000000ff04047287 */ /* 0x000fc80008000000 */
[----:B------:R-:W-:Y:S01]  /*2b80*/  ULEA UR5, UR4, UR8, 0x3 ;  /* 0x0000000804057291 */ /* 0x000fe2000f8e18ff */
[----:B-1----:R-:W-:-:S04]  /*2b90*/  LOP3.LUT R2, R12, UR6, RZ, 0x3c, !PT ;  /* 0x000000060c027c12 */ /* 0x002fc8000f8e3cff */
[----:B------:R-:W-:-:S04]  /*2ba0*/  SHF.L.U32 R3, R2, 0x1f, RZ ;  /* 0x0000001f02037819 */ /* 0x000fc800000006ff */
[----:B------:R-:W1:Y:S02]  /*2bb0*/  SYNCS.PHASECHK.TRANS64.TRYWAIT P0, [UR5], R3 ;  /* 0x00000003ff0075a7 */ /* 0x000e640008001105 */
[----:B-1----:R-:W-:Y:S05]  /*2bc0*/  @!P0 BRA `(.L_x_44) ;  /* 0x0000006400788947 */ /* 0x002fea0003800000 */
.L_x_157:
[----:B------:R-:W-:-:S04]  /*2bd0*/  UIADD3 UR4, UPT, UPT, UR4, 0x1, URZ ;  /* 0x0000000104047890 */ /* 0x000fc8000fffe0ff */
[----:B------:R-:W-:-:S04]  /*2be0*/  UISETP.NE.AND UP0, UPT, UR4, 0x5, UPT ;  /* 0x000000050400788c */ /* 0x000fc8000bf05270 */
[----:B------:R-:W-:Y:S02]  /*2bf0*/  USEL UR6, URZ, 0x1, UP0 ;  /* 0x00000001ff067887 */ /* 0x000fe40008000000 */
[----:B------:R-:W-:-:S04]  /*2c00*/  USEL UR4, UR4, URZ, UP0 ;  /* 0x000000ff04047287 */ /* 0x000fc80008000000 */
[----:B------:R-:W-:Y:S01]  /*2c10*/  ULEA UR5, UR4, UR8, 0x3 ;  /* 0x0000000804057291 */ /* 0x000fe2000f8e18ff */
[----:B------:R-:W-:-:S04]  /*2c20*/  LOP3.LUT R2, R2, UR6, RZ, 0x3c, !PT ;  /* 0x0000000602027c12 */ /* 0x000fc8000f8e3cff */
[----:B-1----:R-:W-:-:S04]  /*2c30*/  SHF.L.U32 R3, R2, 0x1f, RZ ;  /* 0x0000001f02037819 */ /* 0x002fc800000006ff */
[----:B------:R-:W1:Y:S02]  /*2c40*/  SYNCS.PHASECHK.TRANS64.TRYWAIT P0, [UR5], R3 ;  /* 0x00000003ff0075a7 */ /* 0x000e640008001105 */
[----:B-1----:R-:W-:Y:S05]  /*2c50*/  @!P0 BRA `(.L_x_45) ;  /* 0x00000064006c8947 */ /* 0x002fea0003800000 */
.L_x_159:
        /* <DEDUP_REMOVED lines=9> */
.L_x_161:
[----:B------:R-:W-:-:S04]  /*2cf0*/  UIADD3 UR4, UPT, UPT, UR4, 0x1, URZ ;  /* 0x0000000104047890 */ /* 0x000fc8000fffe0ff */
[----:B------:R-:W-:-:S04]  /*2d00*/  UISETP.NE.AND UP0, UPT, UR4, 0x5, UPT ;  /* 0x000000050400788c */ /* 0x000fc8000bf05270 */
[----:B------:R-:W-:Y:S02]  /*2d10*/  USEL UR5, URZ, 0x1, UP0 ;  /* 0x00000001ff057887 */ /* 0x000fe40008000000 */
[----:B------:R-:W-:-:S04]  /*2d20*/  USEL UR4, UR4, URZ, UP0 ;  /* 0x000000ff04047287 */ /* 0x000fc80008000000 */
[----:B------:R-:W-:Y:S01]  /*2d30*/  ULEA UR4, UR4, UR8, 0x3 ;  /* 0x0000000804047291 */ /* 0x000fe2000f8e18ff */
[----:B------:R-:W-:-:S04]  /*2d40*/  LOP3.LUT R2, R2, UR5, RZ, 0x3c, !PT ;  /* 0x0000000502027c12 */ /* 0x000fc8000f8e3cff */
[----:B------:R-:W-:Y:S01]  /*2d50*/  SHF.L.U32 R2, R2, 0x1f, RZ ;  /* 0x0000001f02027819 */ /* 0x000fe200000006ff */
[----:B-1----:R-:W-:-:S07]  /*2d60*/  IMAD.U32 R0, RZ, RZ, UR4 ;  /* 0x00000004ff007e24 */ /* 0x002fce000f8e00ff */
.L_x_47:
[----:B-1----:R1:W2:Y:S02]  /*2d70*/  SYNCS.PHASECHK.TRANS64.TRYWAIT P0, [R0+URZ], R2 ;  /* 0x00000002000075a7 */ /* 0x0022a400080011ff */
[----:B--2---:R-:W-:Y:S05]  /*2d80*/  @!P0 NANOSLEEP.SYNCS 0x989680 ;  /* 0x009896800000895d */ /* 0x004fea0003900000 */
[----:B------:R-:W2:Y:S02]  /*2d90*/  @!P0 SYNCS.PHASECHK.TRANS64 P0, [R0+URZ], R2 ;  /* 0x00000002000085a7 */ /* 0x000ea400080010ff */
[----:B--2---:R-:W-:Y:S05]  /*2da0*/  @P0 EXIT ;  /* 0x000000000000094d */ /* 0x004fea0003800000 */
[----:B------:R-:W-:Y:S05]  /*2db0*/  BRA `(.L_x_47) ;  /* 0xfffffffc00ec7947 */ /* 0x000fea000383ffff */
.L_x_22:
[----:B------:R-:W-:-:S04]  /*2dc0*/  UISETP.NE.AND UP0, UPT, UR47, URZ, UPT ;  /* 0x000000ff2f00728c */ /* 0x000fc8000bf05270 */
[----:B------:R-:W-:-:S09]  /*2dd0*/  UISETP.NE.OR UP0, UPT, UR25, 0x1, UP0 ;  /* 0x000000011900788c */ /* 0x000fd20008705670 */
[----:B------:R-:W-:Y:S05]  /*2de0*/  BRA.U UP0, `(.L_x_48) ;  /* 0x0000000500487547 */ /* 0x000fea000b800000 */
[----:B------:R-:W-:Y:S01]  /*2df0*/  ISETP.GE.U32.AND P2, PT, R0, 0x8, PT ;  /* 0x000000080000780c */ /* 0x000fe20003f46070 */
[----:B------:R-:W-:Y:S01]  /*2e00*/  IMAD.MOV.U32 R12, RZ, RZ, 0x1 ;  /* 0x00000001ff0c7424 */ /* 0x000fe200078e00ff */
[----:B------:R-:W-:Y:S02]  /*2e10*/  CS2R R10, SRZ ;  /* 0x00000000000a7805 */ /* 0x000fe4000001ff00 */
[----:B------:R-:W-:Y:S01]  /*2e20*/  CS2R R8, SRZ ;  /* 0x0000000000087805 */ /* 0x000fe2000001ff00 */
[----:B------:R-:W-:Y:S01]  /*2e30*/  UMOV UR6, 0x400 ;  /* 0x0000040000067882 */ /* 0x000fe20000000000 */
[----:B------:R-:W-:Y:S01]  /*2e40*/  UMOV UR5, URZ ;  /* 0x000000ff00057c82 */ /* 0x000fe20008000000 */
[----:B------:R-:W-:-:S12]  /*2e50*/  ULEA UR6, UR47, UR6, 0x18 ;  /* 0x000000062f067291 */ /* 0x000fd8000f8ec0ff */
.L_x_52:
[----:B------:R-:W-:Y:S02]  /*2e60*/  LEA R2, R8, UR6, 0x3 ;  /* 0x0000000608027c11 */ /* 0x000fe4000f8e18ff */
[----:B------:R-:W-:-:S03]  /*2e70*/  SHF.L.U32 R4, R9, 0x1f, RZ ;  /* 0x0000001f09047819 */ /* 0x000fc600000006ff */
[----:B------:R-:W-:Y:S01]  /*2e80*/  VIADD R5, R2, 0x110 ;  /* 0x0000011002057836 */ /* 0x000fe20000000000 */
[----:B------:R-:W2:Y:S02]  /*2e90*/  SYNCS.PHASECHK.TRANS64.TRYWAIT P0, [R2+URZ+0x100], R4 ;  /* 0x00010004020075a7 */ /* 0x000ea400080011ff */
[----:B--2---:R-:W-:Y:S05]  /*2ea0*/  @!P0 BRA `(.L_x_49) ;  /* 0x0000006400088947 */ /* 0x004fea0003800000 */
.L_x_162:
[----:B------:R-:W-:Y:S01]  /*2eb0*/  ULEA UR4, UR5, UR6, 0x3 ;  /* 0x0000000605047291 */ /* 0x000fe2000f8e18ff */
[----:B--2---:R-:W-:Y:S01]  /*2ec0*/  PRMT R2, RZ, 0x654, R5 ;  /* 0x00000654ff027816 */ /* 0x004fe20000000005 */
[----:B------:R-:W-:Y:S01]  /*2ed0*/  @!P2 IMAD.MOV.U32 R4, RZ, RZ, 0x10 ;  /* 0x00000010ff04a424 */ /* 0x000fe200078e00ff */
[----:B------:R-:W-:Y:S01]  /*2ee0*/  SHF.L.U32 R5, R12, 0x1f, RZ ;  /* 0x0000001f0c057819 */ /* 0x000fe200000006ff */
[----:B------:R-:W-:Y:S01]  /*2ef0*/  UIADD3 UR7, UPT, UPT, UR4, 0xa0, URZ ;  /* 0x000000a004077890 */ /* 0x000fe2000fffe0ff */
[----:B------:R2:W-:Y:S05]  /*2f00*/  SYNCS.ARRIVE.TRANS64.RED.A1T0 RZ, [R2+URZ], RZ ;  /* 0x000000ff02ff79a7 */ /* 0x0005ea00081004ff */
[----:B------:R-:W-:Y:S01]  /*2f10*/  IMAD.U32 R6, RZ, RZ, UR7 ;  /* 0x00000007ff067e24 */ /* 0x000fe2000f8e00ff */
[----:B------:R-:W3:Y:S04]  /*2f20*/  SYNCS.PHASECHK.TRANS64.TRYWAIT P0, [UR4+0xb0], R5 ;  /* 0x0000b005ff0075a7 */ /* 0x000ee80008001104 */
[----:B------:R-:W-:Y:S01]  /*2f30*/  PRMT R6, R0, 0x654, R6 ;  /* 0x0000065400067816 */ /* 0x000fe20000000006 */
[----:B--23--:R-:W-:Y:S06]  /*2f40*/  @!P0 BRA `(.L_x_50) ;  /* 0x0000006000f48947 */ /* 0x00cfec0003800000 */
.L_x_164:
[----:B------:R-:W-:Y:S01]  /*2f50*/  ULEA UR8, UR5, UR6, 0x4 ;  /* 0x0000000605087291 */ /* 0x000fe2000f8e20ff */
[----:B------:R-:W-:Y:S01]  /*2f60*/  SEL R3, R6, R3, !P2 ;  /* 0x0000000306037207 */ /* 0x000fe20005000000 */
[----:B------:R-:W-:Y:S01]  /*2f70*/  UIADD3 UR9, UPT, UPT, UR4, 0xa0, URZ ;  /* 0x000000a004097890 */ /* 0x000fe2000fffe0ff */
[----:B--2---:R-:W-:Y:S01]  /*2f80*/  LEA R2, R11, UR6, 0x3 ;  /* 0x000000060b027c11 */ /* 0x004fe2000f8e18ff */
[----:B------:R-:W-:Y:S01]  /*2f90*/  UIADD3 UR8, UPT, UPT, UR8, 0x130, URZ ;  /* 0x0000013008087890 */ /* 0x000fe2000fffe0ff */
[----:B------:R2:W-:Y:S01]  /*2fa0*/  @!P2 SYNCS.ARRIVE.TRANS64.RED RZ, [R3+URZ], R4 ;  /* 0x0000000403ffa9a7 */ /* 0x0005e200080004ff */
[----:B------:R-:W-:Y:S01]  /*2fb0*/  UIADD3 UR4, UPT, UPT, UR5, 0x1, URZ ;  /* 0x0000000105047890 */ /* 0x000fe2000fffe0ff */
[----:B------:R-:W-:-:S03]  /*2fc0*/  VIADD R8, R8, 0x1 ;  /* 0x0000000108087836 */ /* 0x000fc60000000000 */
[----:B------:R-:W-:Y:S02]  /*2fd0*/  UISETP.NE.AND UP0, UPT, UR4, 0x2, UPT ;  /* 0x000000020400788c */ /* 0x000fe4000bf05270 */
[----:B------:R-:W-:Y:S01]  /*2fe0*/  ISETP.NE.AND P0, PT, R8, 0x2, PT ;  /* 0x000000020800780c */ /* 0x000fe20003f05270 */
[----:B------:R-:W-:Y:S06]  /*2ff0*/  UGETNEXTWORKID.BROADCAST [UR8], [UR9] ;  /* 0x00000000080073ca */ /* 0x000fec0008000100 */
[----:B------:R-:W-:Y:S02]  /*3000*/  USEL UR7, URZ, 0x1, UP0 ;  /* 0x00000001ff077887 */ /* 0x000fe40008000000 */
[----:B------:R-:W-:-:S04]  /*3010*/  USEL UR5, UR4, URZ, UP0 ;  /* 0x000000ff04057287 */ /* 0x000fc80008000000 */
[----:B------:R-:W-:Y:S02]  /*3020*/  LOP3.LUT R12, R12, UR7, RZ, 0x3c, !PT ;  /* 0x000000070c0c7c12 */ /* 0x000fe4000f8e3cff */
[----:B--2---:R-:W-:-:S04]  /*3030*/  SHF.L.U32 R4, R10, 0x1f, RZ ;  /* 0x0000001f0a047819 */ /* 0x004fc800000006ff */
[----:B------:R-:W2:Y:S02]  /*3040*/  SYNCS.PHASECHK.TRANS64.TRYWAIT P1, [R2+URZ+0xa0], R4 ;  /* 0x0000a004020075a7 */ /* 0x000ea400080211ff */
[----:B--2---:R-:W-:Y:S05]  /*3050*/  @!P1 BRA `(.L_x_51) ;  /* 0x0000006000c89947 */ /* 0x004fea0003800000 */
.L_x_165:
[C---:B--2---:R-:W-:Y:S01]  /*3060*/  LEA R4, R11.reuse, UR6, 0x4 ;  /* 0x000000060b047c11 */ /* 0x044fe2000f8e20ff */
[----:B------:R-:W-:Y:S01]  /*3070*/  VIADD R2, R2, 0xb0 ;  /* 0x000000b002027836 */ /* 0x000fe20000000000 */
[----:B------:R-:W-:Y:S01]  /*3080*/  SEL R8, R8, RZ, P0 ;  /* 0x000000ff08087207 */ /* 0x000fe20000000000 */
[----:B------:R-:W-:-:S03]  /*3090*/  VIADD R11, R11, 0x1 ;  /* 0x000000010b0b7836 */ /* 0x000fc60000000000 */
[----:B------:R-:W2:Y:S01]  /*30a0*/  LDS.128 R4, [R4+0x130] ;  /* 0x0001300004047984 */ /* 0x000ea20000000c00 */
[----:B------:R-:W-:Y:S02]  /*30b0*/  PRMT R2, RZ, 0x654, R2 ;  /* 0x00000654ff027816 */ /* 0x000fe40000000002 */
[C---:B------:R-:W-:Y:S01]  /*30c0*/  ISETP.NE.AND P1, PT, R11.reuse, 0x2, PT ;  /* 0x000000020b00780c */ /* 0x040fe20003f25270 */
[----:B------:R-:W-:Y:S01]  /*30d0*/  @!PT LDS RZ, [RZ] ;  /* 0x00000000fffff984 */ /* 0x000fe20000000800 */
[----:B------:R-:W-:Y:S01]  /*30e0*/  @!PT LDS RZ, [RZ] ;  /* 0x00000000fffff984 */ /* 0x000fe20000000800 */
[----:B------:R-:W-:Y:S01]  /*30f0*/  @!PT LDS RZ, [RZ] ;  /* 0x00000000fffff984 */ /* 0x000fe20000000800 */
[----:B------:R-:W-:Y:S01]  /*3100*/  @!PT LDS RZ, [RZ] ;  /* 0x00000000fffff984 */ /* 0x000fe20000000800 */
[----:B------:R3:W-:Y:S06]  /*3110*/  MEMBAR.ALL.CTA ;  /* 0x0000000000007992 */ /* 0x0007ec0000008000 */
[----:B---3--:R-:W3:Y:S01]  /*3120*/  FENCE.VIEW.ASYNC.S ;  /* 0x00000000000073c6 */ /* 0x008ee20000000000 */
[----:B------:R-:W-:Y:S01]  /*3130*/  SEL R11, R11, RZ, P1 ;  /* 0x000000ff0b0b7207 */ /* 0x000fe20000800000 */
[----:B---3--:R3:W-:Y:S01]  /*3140*/  SYNCS.ARRIVE.TRANS64.RED.A1T0 RZ, [R2+URZ], RZ ;  /* 0x000000ff02ff79a7 */ /* 0x0087e200081004ff */
[----:B--2---:R-:W-:-:S02]  /*3150*/  LOP3.LUT P3, RZ, R6, 0x1, RZ, 0xc0, !PT ;  /* 0x0000000106ff7812 */ /* 0x004fc4000786c0ff */
[----:B------:R-:W-:-:S04]  /*3160*/  SEL R4, RZ, 0x1, P1 ;  /* 0x00000001ff047807 */ /* 0x000fc80000800000 */
[----:B------:R-:W-:Y:S02]  /*3170*/  LOP3.LUT R10, R10, R4, RZ, 0x3c, !PT ;  /* 0x000000040a0a7212 */ /* 0x000fe400078e3cff */
[----:B---3--:R-:W-:-:S04]  /*3180*/  SEL R2, RZ, 0x1, P0 ;  /* 0x00000001ff027807 */ /* 0x008fc80000000000 */
[----:B------:R-:W-:Y:S01]  /*3190*/  LOP3.LUT R9, R9, R2, RZ, 0x3c, !PT ;  /* 0x0000000209097212 */ /* 0x000fe200078e3cff */
[----:B------:R-:W-:Y:S06]  /*31a0*/  @P3 BRA `(.L_x_52) ;  /* 0xfffffffc002c3947 */ /* 0x000fec000383ffff */
[----:B------:R-:W-:Y:S01]  /*31b0*/  ULEA UR4, UR5, UR6, 0x3 ;  /* 0x0000000605047291 */ /* 0x000fe2000f8e18ff */
[----:B------:R-:W-:-:S08]  /*31c0*/  SHF.L.U32 R2, R12, 0x1f, RZ ;  /* 0x0000001f0c027819 */ /* 0x000fd000000006ff */
[----:B------:R-:W2:Y:S02]  /*31d0*/  SYNCS.PHASECHK.TRANS64 P0, [UR4+0xb0], R2 ;  /* 0x0000b002ff0075a7 */ /* 0x000ea40008001004 */
[----:B--2---:R-:W-:Y:S05]  /*31e0*/  @P0 BRA `(.L_x_53) ;  /* 0x0000000000080947 */ /* 0x004fea0003800000 */
[----:B------:R-:W2:Y:S02]  /*31f0*/  SYNCS.PHASECHK.TRANS64.TRYWAIT P0, [UR4+0xb0], R2 ;  /* 0x0000b002ff0075a7 */ /* 0x000ea40008001104 */
[----:B--2---:R-:W-:Y:S05]  /*3200*/  @!P0 BRA `(.L_x_54) ;  /* 0x0000006000708947 */ /* 0x004fea0003800000 */
.L_x_53:
[----:B------:R-:W-:-:S04]  /*3210*/  UIADD3 UR7, UPT, UPT, UR5, 0x1, URZ ;  /* 0x0000000105077890 */ /* 0x000fc8000fffe0ff */
[----:B------:R-:W-:-:S04]  /*3220*/  UISETP.NE.AND UP0, UPT, UR7, 0x2, UPT ;  /* 0x000000020700788c */ /* 0x000fc8000bf05270 */
[----:B------:R-:W-:Y:S02]  /*3230*/  USEL UR8, URZ, 0x1, UP0 ;  /* 0x00000001ff087887 */ /* 0x000fe40008000000 */
[----:B------:R-:W-:-:S04]  /*3240*/  USEL UR7, UR7, URZ, UP0 ;  /* 0x000000ff07077287 */ /* 0x000fc80008000000 */
[----:B------:R-:W-:Y:S01]  /*3250*/  ULEA UR7, UR7, UR6, 0x3 ;  /* 0x0000000607077291 */ /* 0x000fe2000f8e18ff */
[----:B--2---:R-:W-:-:S04]  /*3260*/  LOP3.LUT R2, R12, UR8, RZ, 0x3c, !PT ;  /* 0x000000080c027c12 */ /* 0x004fc8000f8e3cff */
[----:B------:R-:W-:-:S04]  /*3270*/  SHF.L.U32 R0, R2, 0x1f, RZ ;  /* 0x0000001f02007819 */ /* 0x000fc800000006ff */
[----:B------:R-:W2:Y:S02]  /*3280*/  SYNCS.PHASECHK.TRANS64 P0, [UR7+0xb0], R0 ;  /* 0x0000b000ff0075a7 */ /* 0x000ea40008001007 */
[----:B-12---:R-:W-:Y:S05]  /*3290*/  @P0 EXIT ;  /* 0x000000000000094d */ /* 0x006fea0003800000 */
[----:B------:R-:W-:Y:S02]  /*32a0*/  SHF.L.U32 R2, R2, 0x1f, RZ ;  /* 0x0000001f02027819 */ /* 0x000fe400000006ff */
[----:B------:R-:W-:-:S07]  /*32b0*/  MOV R0, UR7 ;  /* 0x0000000700007c02 */ /* 0x000fce0008000f00 */
.L_x_55:
[----:B-1----:R1:W2:Y:S02]  /*32c0*/  SYNCS.PHASECHK.TRANS64.TRYWAIT P0, [R0+URZ+0xb0], R2 ;  /* 0x0000b002000075a7 */ /* 0x0022a400080011ff */
[----:B--2---:R-:W-:Y:S05]  /*32d0*/  @!P0 NANOSLEEP.SYNCS 0x989680 ;  /* 0x009896800000895d */ /* 0x004fea0003900000 */
[----:B------:R-:W2:Y:S02]  /*32e0*/  @!P0 SYNCS.PHASECHK.TRANS64 P0, [R0+URZ+0xb0], R2 ;  /* 0x0000b002000085a7 */ /* 0x000ea400080010ff */
[----:B--2---:R-:W-:Y:S05]  /*32f0*/  @P0 EXIT ;  /* 0x000000000000094d */ /* 0x004fea0003800000 */
[----:B------:R-:W-:Y:S05]  /*3300*/  BRA `(.L_x_55) ;  /* 0xfffffffc00ec7947 */ /* 0x000fea000383ffff */
.L_x_48:
[----:B------:R-:W-:Y:S05]  /*3310*/  BRA.U UP6, `(.L_x_56) ;  /* 0x0000001106d47547 */ /* 0x000fea000b800000 */
[----:B------:R-:W-:Y:S01]  /*3320*/  UMOV UR4, 0x40 ;  /* 0x0000004000047882 */ /* 0x000fe20000000000 */
[----:B------:R-:W-:Y:S01]  /*3330*/  NOP ;  /* 0x0000000000007918 */ /* 0x000fe20000000000 */
[----:B------:R-:W-:Y:S01]  /*3340*/  ULEA UR5, UR47, UR4, 0x18 ;  /* 0x000000042f057291 */ /* 0x000fe2000f8ec0ff */
[----:B------:R-:W-:Y:S02]  /*3350*/  UMOV UR6, 0x400 ;  /* 0x0000040000067882 */ /* 0x000fe40000000000 */
[----:B------:R-:W-:-:S06]  /*3360*/  ULEA UR6, UR47, UR6, 0x18 ;  /* 0x000000062f067291 */ /* 0x000fcc000f8ec0ff */
[----:B------:R-:W2:Y:S02]  /*3370*/  LDS.U8 R0, [UR5+0x1c] ;  /* 0x00001c05ff007984 */ /* 0x000ea40008000000 */
[----:B--2---:R-:W-:-:S13]  /*3380*/  ISETP.NE.AND P0, PT, R0, RZ, PT ;  /* 0x000000ff0000720c */ /* 0x004fda0003f05270 */
[----:B------:R-:W-:Y:S05]  /*3390*/  @P0 BRA `(.L_x_57) ;  /* 0x0000000400080947 */ /* 0x000fea0003800000 */
[----:B------:R-:W-:Y:S02]  /*33a0*/  UISETP.NE.U32.AND UP1, UPT, UR46, 0x1, UPT ;  /* 0x000000012e00788c */ /* 0x000fe4000bf25070 */
[----:B------:R-:W-:-:S07]  /*33b0*/  UIADD3 UR7, UPT, UPT, UR5, 0x8, URZ ;  /* 0x0000000805077890 */ /* 0x000fce000fffe0ff */
[----:B------:R-:W-:Y:S05]  /*33c0*/  BRA.U !UP1, `(.L_x_58) ;  /* 0x00000001099c7547 */ /* 0x000fea000b800000 */
[----:B------:R-:W-:Y:S01]  /*33d0*/  ELECT P0, URZ, PT ;  /* 0x0000000000ff782f */ /* 0x000fe20003800000 */
[----:B------:R-:W-:-:S12]  /*33e0*/  BSSY B0, `(.L_x_58) ;  /* 0x0000025000007945 */ /* 0x000fd80003800000 */
[----:B------:R-:W-:Y:S05]  /*33f0*/  @!P0 BRA `(.L_x_59) ;  /* 0x00000000008c8947 */ /* 0x000fea0003800000 */
[----:B------:R-:W-:-:S05]  /*3400*/  UMOV UR4, 0x10 ;  /* 0x0000001000047882 */ /* 0x000fca0000000000 */
[----:B------:R-:W-:Y:S04]  /*3410*/  DEPBAR.LE SB2, 0x36 ;  /* 0x0000ad800000791a */ /* 0x000fe80000000000 */
[----:B------:R-:W2:Y:S02]  /*3420*/  UTCATOMSWS.2CTA.FIND_AND_SET.ALIGN UP0, UR4, UR4 ;  /* 0x00000004000475e3 */ /* 0x000ea40008200800 */
[----:B--2---:R-:W-:Y:S01]  /*3430*/  MOV R10, UR4 ;  /* 0x00000004000a7c02 */ /* 0x004fe20008000f00 */
[----:B------:R-:W-:Y:S06]  /*3440*/  BRA.U UP0, `(.L_x_60) ;  /* 0x0000000100187547 */ /* 0x000fec000b800000 */
.L_x_61:
[----:B------:R-:W-:Y:S05]  /*3450*/  NANOSLEEP 0x64 ;  /* 0x000000640000795d */ /* 0x000fea0003800000 */
[----:B------:R-:W-:-:S05]  /*3460*/  UMOV UR4, 0x10 ;  /* 0x0000001000047882 */ /* 0x000fca0000000000 */
[----:B------:R-:W-:Y:S04]  /*3470*/  DEPBAR.LE SB2, 0x36 ;  /* 0x0000ad800000791a */ /* 0x000fe80000000000 */
[----:B------:R-:W2:Y:S02]  /*3480*/  UTCATOMSWS.2CTA.FIND_AND_SET.ALIGN UP0, UR4, UR4 ;  /* 0x00000004000475e3 */ /* 0x000ea40008200800 */
[----:B--2---:R-:W-:Y:S01]  /*3490*/  MOV R10, UR4 ;  /* 0x00000004000a7c02 */ /* 0x004fe20008000f00 */
[----:B------:R-:W-:Y:S05]  /*34a0*/  BRA.U !UP0, `(.L_x_61) ;  /* 0xfffffffd08e87547 */ /* 0x000fea000b83ffff */
.L_x_60:
[----:B------:R-:W2:Y:S01]  /*34b0*/  LDS R6, [UR5+0x10] ;  /* 0x00001005ff067984 */ /* 0x000ea20008000800 */
[----:B------:R-:W-:Y:S01]  /*34c0*/  IMAD.U32 R0, RZ, RZ, UR6 ;  /* 0x00000006ff007e24 */ /* 0x000fe2000f8e00ff */
[----:B------:R-:W-:-:S03]  /*34d0*/  MOV R4, UR48 ;  /* 0x0000003000047c02 */ /* 0x000fc60008000f00 */
[----:B------:R-:W-:Y:S01]  /*34e0*/  VIADD R0, R0, 0x150 ;  /* 0x0000015000007836 */ /* 0x000fe20000000000 */
[----:B--2---:R-:W-:-:S04]  /*34f0*/  SHF.L.U32 R6, R6, 0x1f, RZ ;  /* 0x0000001f06067819 */ /* 0x004fc800000006ff */
[----:B------:R-:W2:Y:S02]  /*3500*/  SYNCS.PHASECHK.TRANS64.TRYWAIT P0, [UR5+0x8], R6 ;  /* 0x00000806ff0075a7 */ /* 0x000ea40008001105 */
[----:B--2---:R-:W-:Y:S05]  /*3510*/  @P0 BRA `(.L_x_62) ;  /* 0x0000000000080947 */ /* 0x004fea0003800000 */
[----:B------:R-:W2:Y:S02]  /*3520*/  SYNCS.PHASECHK.TRANS64.TRYWAIT P0, [UR5+0x8], R6 ;  /* 0x00000806ff0075a7 */ /* 0x000ea40008001105 */
[----:B--2---:R-:W-:Y:S05]  /*3530*/  @!P0 BRA `(.L_x_63) ;  /* 0x0000005c00bc8947 */ /* 0x004fea0003800000 */
.L_x_62:
[----:B------:R-:W-:Y:S01]  /*3540*/  PRMT R4, R4, 0x654, R0 ;  /* 0x0000065404047816 */ /* 0x000fe20000000000 */
[----:B------:R-:W-:Y:S01]  /*3550*/  HFMA2 R0, -RZ, RZ, 0, 5.9604644775390625e-08 ;  /* 0x00000001ff007431 */ /* 0x000fe200000001ff */
[----:B------:R-:W-:Y:S01]  /*3560*/  UPRMT UR4, UR48, 0x654, UR7 ;  /* 0x0000065430047896 */ /* 0x000fe20008000007 */
[----:B------:R-:W-:Y:S02]  /*3570*/  IMAD.MOV.U32 R8, RZ, RZ, 0xffff ;  /* 0x0000ffffff087424 */ /* 0x000fe400078e00ff */
[----:B--2---:R-:W-:Y:S02]  /*3580*/  IMAD.MOV.U32 R6, RZ, RZ, 0x4 ;  /* 0x00000004ff067424 */ /* 0x004fe400078e00ff */
[----:B------:R-:W-:Y:S01]  /*3590*/  IMAD.SHL.U32 R9, R10, 0x20, RZ ;  /* 0x000000200a097824 */ /* 0x000fe200078e00ff */
[----:B------:R-:W-:Y:S02]  /*35a0*/  MOV R5, UR4 ;  /* 0x0000000400057c02 */ /* 0x000fe40008000f00 */
[-C--:B------:R-:W-:Y:S01]  /*35b0*/  SHF.L.U32 R8, R8, R10.reuse, RZ ;  /* 0x0000000a08087219 */ /* 0x080fe200000006ff */
[----:B------:R2:W-:Y:S01]  /*35c0*/  SYNCS.ARRIVE.TRANS64.RED RZ, [UR4], R6 ;  /* 0x00000006ffff79a7 */ /* 0x0005e20008000404 */
[----:B------:R-:W-:Y:S01]  /*35d0*/  SHF.L.U32 R7, R0, R10, RZ ;  /* 0x0000000a00077219 */ /* 0x000fe200000006ff */
[----:B------:R2:W-:Y:S04]  /*35e0*/  STS [UR6+0x150], R9 ;  /* 0x00015009ff007988 */ /* 0x0005e80008000806 */
[----:B------:R2:W-:Y:S04]  /*35f0*/  STAS [R4.64], R10 ;  /* 0x0000000a04007dbd */ /* 0x0005e8000c0008ff */
[----:B------:R2:W-:Y:S04]  /*3600*/  ATOMS.OR RZ, [UR5+0x14], R8 ;  /* 0x00001408ffff798c */ /* 0x0005e8000b000005 */
[----:B------:R2:W-:Y:S04]  /*3610*/  ATOMS.OR RZ, [UR5+0x18], R7 ;  /* 0x00001807ffff798c */ /* 0x0005e8000b000005 */
[----:B------:R2:W-:Y:S02]  /*3620*/  ATOMS.XOR RZ, [UR5+0x10], R0 ;  /* 0x00001000ffff798c */ /* 0x0005e4000b800005 */
.L_x_59:
[----:B-1----:R-:W-:Y:S05]  /*3630*/  BSYNC B0 ;  /* 0x0000000000007941 */ /* 0x002fea0003800000 */
.L_x_58:
[----:B------:R-:W-:Y:S05]  /*3640*/  BRA.U UP1, `(.L_x_64) ;  /* 0x00000001016c7547 */ /* 0x000fea000b800000 */
[----:B------:R-:W-:-:S03]  /*3650*/  UMOV UR4, 0xffffffff ;  /* 0xffffffff00047882 */ /* 0x000fc60000000000 */
[----:B------:R-:W-:Y:S05]  /*3660*/  BRA.DIV UR4, `(.L_x_65) ;  /* 0x0000005e04887947 */ /* 0x000fea000b800000 */
[----:B------:R-:W-:-:S13]  /*3670*/  ELECT P6, URZ, PT ;  /* 0x0000000000ff782f */ /* 0x000fda00038c0000 */
.L_x_169:
[----:B------:R-:W-:Y:S05]  /*3680*/  @!P6 BRA `(.L_x_64) ;  /* 0x00000000005ce947 */ /* 0x000fea0003800000 */
[----:B--2---:R-:W2:Y:S02]  /*3690*/  LDS R4, [UR5+0x10] ;  /* 0x00001005ff047984 */ /* 0x004ea40008000800 */
[----:B--2---:R-:W-:-:S04]  /*36a0*/  SHF.L.U32 R4, R4, 0x1f, RZ ;  /* 0x0000001f04047819 */ /* 0x004fc800000006ff */
[----:B------:R-:W2:Y:S02]  /*36b0*/  SYNCS.PHASECHK.TRANS64.TRYWAIT P0, [UR5+0x8], R4 ;  /* 0x00000804ff0075a7 */ /* 0x000ea40008001105 */
[----:B--2---:R-:W-:Y:S05]  /*36c0*/  @P0 BRA `(.L_x_66) ;  /* 0x0000000000080947 */ /* 0x004fea0003800000 */
[----:B------:R-:W2:Y:S02]  /*36d0*/  SYNCS.PHASECHK.TRANS64.TRYWAIT P0, [UR5+0x8], R4 ;  /* 0x00000804ff0075a7 */ /* 0x000ea40008001105 */
[----:B--2---:R-:W-:Y:S05]  /*36e0*/  @!P0 BRA `(.L_x_67) ;  /* 0x0000005c00888947 */ /* 0x004fea0003800000 */
.L_x_66:
[----:B------:R-:W3:Y:S01]  /*36f0*/  LDS R6, [UR6+0x150] ;  /* 0x00015006ff067984 */ /* 0x000ee20008000800 */
[----:B--2---:R-:W-:Y:S02]  /*3700*/  HFMA2 R0, -RZ, RZ, 0, 5.9604644775390625e-08 ;  /* 0x00000001ff007431 */ /* 0x004fe400000001ff */
[----:B------:R-:W-:Y:S01]  /*3710*/  IMAD.MOV.U32 R4, RZ, RZ, 0xffff ;  /* 0x0000ffffff047424 */ /* 0x000fe200078e00ff */
[----:B------:R-:W-:Y:S01]  /*3720*/  UPRMT UR4, UR48, 0x654, UR7 ;  /* 0x0000065430047896 */ /* 0x000fe20008000007 */
[----:B---3--:R-:W-:-:S03]  /*3730*/  IMAD.SHL.U32 R5, R6, 0x20, RZ ;  /* 0x0000002006057824 */ /* 0x008fc600078e00ff */
[-C--:B------:R-:W-:Y:S02]  /*3740*/  SHF.L.U32 R4, R4, R6.reuse, RZ ;  /* 0x0000000604047219 */ /* 0x080fe400000006ff */
[----:B------:R-:W-:Y:S01]  /*3750*/  SHF.L.U32 R6, R0, R6, RZ ;  /* 0x0000000600067219 */ /* 0x000fe200000006ff */
[----:B------:R3:W-:Y:S04]  /*3760*/  STS [UR6+0x150], R5 ;  /* 0x00015005ff007988 */ /* 0x0007e80008000806 */
[----:B------:R3:W-:Y:S04]  /*3770*/  ATOMS.OR RZ, [UR5+0x14], R4 ;  /* 0x00001404ffff798c */ /* 0x0007e8000b000005 */
[----:B------:R3:W-:Y:S01]  /*3780*/  ATOMS.OR RZ, [UR5+0x18], R6 ;  /* 0x00001806ffff798c */ /* 0x0007e2000b000005 */
[----:B------:R-:W-:Y:S03]  /*3790*/  SYNCS.ARRIVE.TRANS64.RED.A1T0 RZ, [UR4], RZ ;  /* 0x000000ffffff79a7 */ /* 0x000fe60008100404 */
[----:B------:R3:W-:Y:S01]  /*37a0*/  ATOMS.XOR RZ, [UR5+0x10], R0 ;  /* 0x00001000ffff798c */ /* 0x0007e2000b800005 */
[----:B------:R-:W-:Y:S05]  /*37b0*/  BRA `(.L_x_64) ;  /* 0x0000000000107947 */ /* 0x000fea0003800000 */
.L_x_57:
[----:B------:R-:W-:Y:S02]  /*37c0*/  MOV R0, 0xffffffff ;  /* 0xffffffff00007802 */ /* 0x000fe40000000f00 */
[----:B------:R-:W-:-:S03]  /*37d0*/  MOV R4, 0x3800 ;  /* 0x0000380000047802 */ /* 0x000fc60000000f00 */
[----:B------:R2:W-:Y:S04]  /*37e0*/  STS [UR6+0x150], R0 ;  /* 0x00015000ff007988 */ /* 0x0005e80008000806 */
[----:B-12--5:R-:W-:Y:S05]  /*37f0*/  CALL.REL.NOINC `($__internal_1_$__cuda_sm10x_tcgen05_guardrail_trap_phase_invalid_during_alloc) ;  /* 0x00000064005c7944 */ /* 0x026fea0003c00000 */
.L_x_64:
[----:B------:R-:W-:Y:S05]  /*3800*/  WARPSYNC.ALL ;  /* 0x0000000000007948 */ /* 0x000fea0003800000 */
[----:B------:R-:W4:Y:S01]  /*3810*/  S2UR UR4, SR_CgaCtaId ;  /* 0x00000000000479c3 */ /* 0x000f220000008800 */
[----:B------:R-:W-:Y:S01]  /*3820*/  UMOV UR26, 0x400 ;  /* 0x00000400001a7882 */ /* 0x000fe20000000000 */
[----:B------:R-:W-:-:S06]  /*3830*/  NOP ;  /* 0x0000000000007918 */ /* 0x000fcc0000000000 */
[----:B------:R-:W-:Y:S06]  /*3840*/  BAR.ARV 0x6, 0xa0 ;  /* 0x0182800000007b1d */ /* 0x000fec0000002000 */
[----:B------:R-:W1:Y:S01]  /*3850*/  LDCU UR6, c[0x0][0x38c] ;  /* 0x00007180ff0677ac */ /* 0x000e620008000800 */
[----:B------:R-:W-:Y:S01]  /*3860*/  LOP3.LUT R3, R3, 0xffff, RZ, 0xc0, !PT ;  /* 0x0000ffff03037812 */ /* 0x000fe200078ec0ff */
[----:B--2---:R-:W-:Y:S01]  /*3870*/  IMAD.MOV.U32 R9, RZ, RZ, 0x1 ;  /* 0x00000001ff097424 */ /* 0x004fe200078e00ff */
[----:B------:R-:W-:Y:S01]  /*3880*/  LOP3.LUT R2, R2, 0xffff, RZ, 0xc0, !PT ;  /* 0x0000ffff02027812 */ /* 0x000fe200078ec0ff */
[----:B------:R-:W-:Y:S01]  /*3890*/  IMAD.MOV.U32 R8, RZ, RZ, RZ ;  /* 0x000000ffff087224 */ /* 0x000fe200078e00ff */
[----:B------:R-:W-:Y:S01]  /*38a0*/  R2UR UR28, R3 ;  /* 0x00000000031c72ca */ /* 0x000fe200000e0000 */
[----:B------:R-:W-:Y:S01]  /*38b0*/  UMOV UR32, URZ ;  /* 0x000000ff00207c82 */ /* 0x000fe20008000000 */
[----:B------:R-:W-:-:S02]  /*38c0*/  R2UR UR42, R2 ;  /* 0x00000000022a72ca */ /* 0x000fc400000e0000 */
[----:B------:R-:W-:Y:S01]  /*38d0*/  CS2R R2, SRZ ;  /* 0x0000000000027805 */ /* 0x000fe2000001ff00 */
[----:B------:R-:W-:Y:S01]  /*38e0*/  UMOV UR23, URZ ;  /* 0x000000ff00177c82 */ /* 0x000fe20008000000 */
[----:B----4-:R-:W-:Y:S01]  /*38f0*/  ULEA UR26, UR4, UR26, 0x18 ;  /* 0x0000001a041a7291 */ /* 0x010fe2000f8ec0ff */
[----:B------:R-:W-:Y:S01]  /*3900*/  UMOV UR22, URZ ;  /* 0x000000ff00167c82 */ /* 0x000fe20008000000 */
[----:B------:R-:W-:Y:S02]  /*3910*/  UISETP.NE.AND UP3, UPT, UR46, URZ, UPT ;  /* 0x000000ff2e00728c */ /* 0x000fe4000bf65270 */
[----:B------:R-:W-:Y:S02]  /*3920*/  UIADD3 UR4, UPT, UPT, UR26, 0x4300, URZ ;  /* 0x000043001a047890 */ /* 0x000fe4000fffe0ff */
[----:B------:R-:W-:-:S03]  /*3930*/  UIADD3 UR5, UPT, UPT, UR26, 0xe300, URZ ;  /* 0x0000e3001a057890 */ /* 0x000fc6000fffe0ff */
[----:B---3--:R-:W2:Y:S01]  /*3940*/  LDS R0, [UR26+0x150] ;  /* 0x0001501aff007984 */ /* 0x008ea20008000800 */
[----:B-1----:R-:W-:Y:S02]  /*3950*/  UIADD3 UR6, UPT, UPT, UR6, 0x3f, URZ ;  /* 0x0000003f06067890 */ /* 0x002fe4000fffe0ff */
[----:B------:R-:W-:Y:S02]  /*3960*/  USHF.R.U32.HI UR4, URZ, 0x4, UR4 ;  /* 0x00000004ff047899 */ /* 0x000fe40008011604 */
[----:B------:R-:W-:Y:S02]  /*3970*/  USHF.R.S32.HI UR33, URZ, 0x1f, UR6 ;  /* 0x0000001fff217899 */ /* 0x000fe40008011406 */
[----:B------:R-:W-:Y:S02]  /*3980*/  USHF.R.U32.HI UR5, URZ, 0x4, UR5 ;  /* 0x00000004ff057899 */ /* 0x000fe40008011605 */
[----:B------:R-:W-:Y:S02]  /*3990*/  ULEA.HI UR33, UR33, UR6, URZ, 0x6 ;  /* 0x0000000621217291 */ /* 0x000fe4000f8f30ff */
[----:B------:R-:W-:-:S02]  /*39a0*/  ULOP3.LUT UR29, UR4, 0x3fff, URZ, 0xc0, !UPT ;  /* 0x00003fff041d7892 */ /* 0x000fc4000f8ec0ff */
[----:B------:R-:W-:Y:S01]  /*39b0*/  USHF.R.S32.HI UR33, URZ, 0x6, UR33 ;  /* 0x00000006ff217899 */ /* 0x000fe20008011421 */
[----:B------:R-:W-:Y:S01]  /*39c0*/  UMOV UR40, 0x0 ;  /* 0x0000000000287882 */ /* 0x000fe20000000000 */
[----:B------:R-:W-:Y:S02]  /*39d0*/  UMOV UR41, 0x8210010 ;  /* 0x0821001000297882 */ /* 0x000fe40000000000 */
[----:B------:R-:W-:Y:S02]  /*39e0*/  UISETP.LT.AND UP0, UPT, UR33, 0x1, UPT ;  /* 0x000000012100788c */ /* 0x000fe4000bf01270 */
[----:B------:R-:W-:Y:S02]  /*39f0*/  ULOP3.LUT UR30, UR5, 0x3fff, URZ, 0xc0, !UPT ;  /* 0x00003fff051e7892 */ /* 0x000fe4000f8ec0ff */
[----:B------:R-:W-:Y:S02]  /*3a00*/  ULOP3.LUT UR29, UR29, 0x10000, URZ, 0xfc, !UPT ;  /* 0x000100001d1d7892 */ /* 0x000fe4000f8efcff */
[----:B------:R-:W-:Y:S01]  /*3a10*/  USEL UR43, UR33, 0x1, !UP0 ;  /* 0x00000001212b7887 */ /* 0x000fe2000c000000 */
[----:B------:R-:W-:Y:S01]  /*3a20*/  UMOV UR38, 0x0 ;  /* 0x0000000000267882 */ /* 0x000fe20000000000 */
[----:B------:R-:W-:Y:S01]  /*3a30*/  UMOV UR39, 0x8210010 ;  /* 0x0821001000277882 */ /* 0x000fe20000000000 */
[----:B------:R-:W-:Y:S01]  /*3a40*/  UMOV UR36, 0x0 ;  /* 0x0000000000247882 */ /* 0x000fe20000000000 */
[----:B------:R-:W-:Y:S01]  /*3a50*/  UMOV UR37, 0x8210010 ;  /* 0x0821001000257882 */ /* 0x000fe20000000000 */
[----:B------:R-:W-:Y:S01]  /*3a60*/  UMOV UR34, 0x0 ;  /* 0x0000000000227882 */ /* 0x000fe20000000000 */
[----:B------:R-:W-:Y:S01]  /*3a70*/  UMOV UR35, 0x8210010 ;  /* 0x0821001000237882 */ /* 0x000fe20000000000 */
[----:B--2---:R-:W-:-:S15]  /*3a80*/  R2UR UR44, R0 ;  /* 0x00000000002c72ca */ /* 0x004fde00000e0000 */
.L_x_75:
[C---:B------:R-:W-:Y:S02]  /*3a90*/  LEA R0, R8.reuse, UR26, 0x3 ;  /* 0x0000001a08007c11 */ /* 0x040fe4000f8e18ff */
[----:B------:R-:W-:Y:S02]  /*3aa0*/  SHF.L.U32 R4, R3, 0x1f, RZ ;  /* 0x0000001f03047819 */ /* 0x000fe400000006ff */
[----:B------:R-:W-:Y:S02]  /*3ab0*/  LEA R5, R8, UR26, 0x4 ;  /* 0x0000001a08057c11 */ /* 0x000fe4000f8e20ff */
[----:B------:R-:W1:Y:S02]  /*3ac0*/  SYNCS.PHASECHK.TRANS64.TRYWAIT P0, [R0+URZ+0xa0], R4 ;  /* 0x0000a004000075a7 */ /* 0x000e6400080011ff */
[----:B-1-3--:R-:W-:Y:S05]  /*3ad0*/  @!P0 BRA `(.L_x_68) ;  /* 0x0000005800a48947 */ /* 0x00afea0003800000 */
.L_x_170:
[----:B-1----:R-:W1:Y:S01]  /*3ae0*/  LDS.128 R4, [R5+0x130] ;  /* 0x0001300005047984 */ /* 0x002e620000000c00 */
[----:B------:R-:W-:Y:S02]  /*3af0*/  VIADD R0, R0, 0xb0 ;  /* 0x000000b000007836 */ /* 0x000fe40000000000 */
[----:B------:R-:W-:Y:S01]  /*3b00*/  VIADD R8, R8, 0x1 ;  /* 0x0000000108087836 */ /* 0x000fe20000000000 */
[----:B------:R-:W-:Y:S01]  /*3b10*/  @!PT LDS RZ, [RZ] ;  /* 0x00000000fffff984 */ /* 0x000fe20000000800 */
[----:B------:R-:W-:Y:S01]  /*3b20*/  @!PT LDS RZ, [RZ] ;  /* 0x00000000fffff984 */ /* 0x000fe20000000800 */
[----:B------:R-:W-:Y:S01]  /*3b30*/  @!PT LDS RZ, [RZ] ;  /* 0x00000000fffff984 */ /* 0x000fe20000000800 */
[----:B------:R-:W-:Y:S01]  /*3b40*/  @!PT LDS RZ, [RZ] ;  /* 0x00000000fffff984 */ /* 0x000fe20000000800 */
[----:B------:R2:W-:Y:S06]  /*3b50*/  MEMBAR.ALL.CTA ;  /* 0x0000000000007992 */ /* 0x0005ec0000008000 */
[----:B--2---:R-:W2:Y:S01]  /*3b60*/  FENCE.VIEW.ASYNC.S ;  /* 0x00000000000073c6 */ /* 0x004ea20000000000 */
[----:B------:R-:W-:-:S04]  /*3b70*/  PRMT R0, RZ, 0x654, R0 ;  /* 0x00000654ff007816 */ /* 0x000fc80000000000 */
[----:B--2---:R2:W-:Y:S01]  /*3b80*/  SYNCS.ARRIVE.TRANS64.RED.A1T0 RZ, [R0+URZ], RZ ;  /* 0x000000ff00ff79a7 */ /* 0x0045e200081004ff */
[----:B-1----:R-:W-:Y:S01]  /*3b90*/  LOP3.LUT P1, RZ, R6, 0x1, RZ, 0xc0, !PT ;  /* 0x0000000106ff7812 */ /* 0x002fe2000782c0ff */
[----:B--2---:R-:W-:-:S12]  /*3ba0*/  BRA.U UP3, `(.L_x_69) ;  /* 0x0000000503087547 */ /* 0x004fd8000b800000 */
[----:B------:R-:W1:Y:S01]  /*3bb0*/  LDCU UR4, c[0x0][0x38c] ;  /* 0x00007180ff0477ac */ /* 0x000e620008000800 */
[----:B------:R-:W-:Y:S02]  /*3bc0*/  PLOP3.LUT P2, PT, PT, PT, PT, 0x80, 0x8 ;  /* 0x000000000008781c */ /* 0x000fe40003f4f070 */
[----:B------:R-:W-:Y:S01]  /*3bd0*/  SHF.L.U32 R4, R9, 0x1f, RZ ;  /* 0x0000001f09047819 */ /* 0x000fe200000006ff */
[----:B------:R-:W-:Y:S02]  /*3be0*/  ULEA UR31, UR32, UR26, 0x3 ;  /* 0x0000001a201f7291 */ /* 0x000fe4000f8e18ff */
[----:B------:R-:W-:Y:S02]  /*3bf0*/  ULEA UR11, UR32, UR44, 0x6 ;  /* 0x0000002c200b7291 */ /* 0x000fe4000f8e30ff */
[----:B-1----:R-:W-:-:S06]  /*3c00*/  UISETP.GE.AND UP0, UPT, UR4, 0x1, UPT ;  /* 0x000000010400788c */ /* 0x002fcc000bf06270 */
[----:B------:R-:W-:-:S05]  /*3c10*/  PLOP3.LUT P0, PT, PT, PT, UP0, 0x80, 0x8 ;  /* 0x000000000008781c */ /* 0x000fca0003f0f008 */
[----:B------:R-:W-:-:S08]  /*3c20*/  @UP0 ULEA UR4, UR23, UR26, 0x3 ;  /* 0x0000001a17040291 */ /* 0x000fd0000f8e18ff */
[----:B------:R-:W-:-:S04]  /*3c30*/  @P0 SHF.L.U32 R0, R2, 0x1f, RZ ;  /* 0x0000001f02000819 */ /* 0x000fc800000006ff */
[----:B------:R1:W2:Y:S01]  /*3c40*/  @P0 SYNCS.PHASECHK.TRANS64.TRYWAIT P2, [UR4], R0 ;  /* 0x00000000ff0005a7 */ /* 0x0002a20008041104 */
[----:B------:R-:W3:Y:S02]  /*3c50*/  SYNCS.PHASECHK.TRANS64.TRYWAIT P0, [UR31+0xe0], R4 ;  /* 0x0000e004ff0075a7 */ /* 0x000ee4000800111f */
[----:B-123--:R-:W-:Y:S05]  /*3c60*/  @!P0 BRA `(.L_x_70) ;  /* 0x0000005800548947 */ /* 0x00efea0003800000 */
.L_x_172:
[----:B------:R-:W-:Y:S01]  /*3c70*/  UMOV UR27, UR22 ;  /* 0x00000016001b7c82 */ /* 0x000fe20008000000 */
[----:B------:R-:W-:Y:S05]  /*3c80*/  BRA.U !UP0, `(.L_x_71) ;  /* 0x0000000108c07547 */ /* 0x000fea000b800000 */
[----:B------:R-:W-:Y:S02]  /*3c90*/  UIADD3 UR27, UPT, UPT, UR43, UR22, URZ ;  /* 0x000000162b1b7290 */ /* 0x000fe4000fffe0ff */
[----:B------:R-:W-:Y:S01]  /*3ca0*/  UPLOP3.LUT UP2, UPT, UPT, UPT, UPT, 0x40, 0x4 ;  /* 0x000000000004789c */ /* 0x000fe20003f4e870 */
[----:B------:R-:W-:Y:S01]  /*3cb0*/  UMOV UR24, UR33 ;  /* 0x0000002100187c82 */ /* 0x000fe20008000000 */
[----:B------:R-:W-:-:S09]  /*3cc0*/  UMOV UR10, UR23 ;  /* 0x00000017000a7c82 */ /* 0x000fd20008000000 */
.L_x_74:
[----:B--2---:R-:W-:Y:S01]  /*3cd0*/  ULEA UR5, UR10, UR26, 0x3 ;  /* 0x0000001a0a057291 */ /* 0x004fe2000f8e18ff */
[----:B---3--:R-:W-:Y:S11]  /*3ce0*/  @P2 BRA `(.L_x_72) ;  /* 0x00000000000c2947 */ /* 0x008ff60003800000 */
[----:B-1----:R-:W-:Y:S04]  /*3cf0*/  SHF.L.U32 R4, R2, 0x1f, RZ ;  /* 0x0000001f02047819 */ /* 0x002fe800000006ff */
[----:B------:R-:W1:Y:S02]  /*3d00*/  SYNCS.PHASECHK.TRANS64.TRYWAIT P0, [UR5], R4 ;  /* 0x00000004ff0075a7 */ /* 0x000e640008001105 */
[----:B-1----:R-:W-:Y:S05]  /*3d10*/  @!P0 BRA `(.L_x_73) ;  /* 0x0000005800408947 */ /* 0x002fea0003800000 */
.L_x_72:
[----:B------:R-:W-:Y:S01]  /*3d20*/  UISETP.NE.AND UP0, UPT, UR24, 0x1, UPT ;  /* 0x000000011800788c */ /* 0x000fe2000bf05270 */
[----:B------:R-:W-:Y:S01]  /*3d30*/  PLOP3.LUT P2, PT, PT, PT, PT, 0x80, 0x8 ;  /* 0x000000000008781c */ /* 0x000fe20003f4f070 */
[----:B------:R-:W-:Y:S02]  /*3d40*/  UIADD3 UR4, UPT, UPT, UR10, 0x1, URZ ;  /* 0x000000010a047890 */ /* 0x000fe4000fffe0ff */
[----:B------:R-:W-:Y:S02]  /*3d50*/  UIADD3 UR25, UPT, UPT, UR5, 0x28, URZ ;  /* 0x0000002805197890 */ /* 0x000fe4000fffe0ff */
[----:B------:R-:W-:Y:S01]  /*3d60*/  UISETP.NE.AND UP1, UPT, UR4, 0x5, UPT ;  /* 0x000000050400788c */ /* 0x000fe2000bf25270 */
[----:B------:R-:W-:Y:S01]  /*3d70*/  PLOP3.LUT P0, PT, PT, PT, UP0, 0x80, 0x8 ;  /* 0x000000000008781c */ /* 0x000fe20003f0f008 */
[----:B------:R-:W-:Y:S02]  /*3d80*/  UIADD3 UR22, UPT, UPT, UR22, 0x1, URZ ;  /* 0x0000000116167890 */ /* 0x000fe4000fffe0ff */
[----:B------:R-:W-:Y:S02]  /*3d90*/  USEL UR6, URZ, 0x1, UP1 ;  /* 0x00000001ff067887 */ /* 0x000fe40008800000 */
[----:B------:R-:W-:Y:S02]  /*3da0*/  USEL UR23, UR4, URZ, UP1 ;  /* 0x000000ff04177287 */ /* 0x000fe40008800000 */
[----:B------:R-:W-:Y:S02]  /*3db0*/  UIADD3 UR24, UPT, UPT, UR24, -0x1, URZ ;  /* 0xffffffff18187890 */ /* 0x000fe4000fffe0ff */
[----:B------:R-:W-:Y:S01]  /*3dc0*/  @UP0 ULEA UR4, UR23, UR26, 0x3 ;  /* 0x0000001a17040291 */ /* 0x000fe2000f8e18ff */
[----:B------:R-:W-:Y:S01]  /*3dd0*/  LOP3.LUT R2, R2, UR6, RZ, 0x3c, !PT ;  /* 0x0000000602027c12 */ /* 0x000fe2000f8e3cff */
[----:B------:R-:W-:Y:S02]  /*3de0*/  ULEA UR6, UR10, UR30, 0x9 ;  /* 0x0000001e0a067291 */ /* 0x000fe4000f8e48ff */
[----:B------:R-:W-:Y:S01]  /*3df0*/  UISETP.NE.AND UP0, UPT, UR22, UR27, UPT ;  /* 0x0000001b1600728c */ /* 0x000fe2000bf05270 */
[----:B-1----:R-:W-:Y:S01]  /*3e00*/  @P0 SHF.L.U32 R0, R2, 0x1f, RZ ;  /* 0x0000001f02000819 */ /* 0x002fe200000006ff */
[----:B------:R-:W-:Y:S02]  /*3e10*/  UIADD3 UR20, UPT, UPT, UR6, 0x80, URZ ;  /* 0x0000008006147890 */ /* 0x000fe4000fffe0ff */
[----:B------:R-:W-:Y:S01]  /*3e20*/  UIADD3 UR16, UPT, UPT, UR6, 0x100, URZ ;  /* 0x0000010006107890 */ /* 0x000fe2000fffe0ff */
[----:B------:R2:W3:Y:S01]  /*3e30*/  @P0 SYNCS.PHASECHK.TRANS64.TRYWAIT P2, [UR4], R0 ;  /* 0x00000000ff0005a7 */ /* 0x0004e20008041104 */
[----:B------:R-:W-:Y:S02]  /*3e40*/  ULEA UR4, UR10, UR29, 0x9 ;  /* 0x0000001d0a047291 */ /* 0x000fe4000f8e48ff */
[----:B------:R-:W-:Y:S02]  /*3e50*/  UIADD3 UR12, UPT, UPT, UR6, 0x180, URZ ;  /* 0x00000180060c7890 */ /* 0x000fe4000fffe0ff */
[----:B------:R-:W-:Y:S02]  /*3e60*/  UIADD3 UR18, UPT, UPT, UR4, 0x2, URZ ;  /* 0x0000000204127890 */ /* 0x000fe4000fffe0ff */
[----:B------:R-:W-:Y:S02]  /*3e70*/  UIADD3 UR14, UPT, UPT, UR4, 0x4, URZ ;  /* 0x00000004040e7890 */ /* 0x000fe4000fffe0ff */
[----:B------:R-:W-:Y:S01]  /*3e80*/  UIADD3 UR8, UPT, UPT, UR4, 0x6, URZ ;  /* 0x0000000604087890 */ /* 0x000fe2000fffe0ff */
[----:B------:R-:W-:Y:S01]  /*3e90*/  UMOV UR7, 0x40004040 ;  /* 0x4000404000077882 */ /* 0x000fe20000000000 */
[----:B------:R-:W-:Y:S01]  /*3ea0*/  UMOV UR5, 0x40004040 ;  /* 0x4000404000057882 */ /* 0x000fe20000000000 */
[----:B------:R-:W-:Y:S01]  /*3eb0*/  UMOV UR21, 0x40004040 ;  /* 0x4000404000157882 */ /* 0x000fe20000000000 */
[----:B------:R2:W-:Y:S01]  /*3ec0*/  UTCHMMA.2CTA gdesc[UR4], gdesc[UR6], tmem[UR11], tmem[UR40], idesc[UR41], UP2 ;  /* 0x00ff2806040075ea */ /* 0x0005e2000920000b */
[----:B------:R-:W-:Y:S01]  /*3ed0*/  UPLOP3.LUT UP2, UPT, UPT, UPT, UPT, 0x80, 0x8 ;  /* 0x000000000008789c */ /* 0x000fe20003f4f070 */
[----:B------:R-:W-:Y:S01]  /*3ee0*/  UMOV UR19, 0x40004040 ;  /* 0x4000404000137882 */ /* 0x000fe20000000000 */
[----:B------:R-:W-:Y:S01]  /*3ef0*/  UMOV UR17, 0x40004040 ;  /* 0x4000404000117882 */ /* 0x000fe20000000000 */
[----:B------:R2:W-:Y:S01]  /*3f00*/  UTCHMMA.2CTA gdesc[UR18], gdesc[UR20], tmem[UR11], tmem[UR38], idesc[UR39], UPT ;  /* 0x00ff2614120075ea */ /* 0x0005e2000ba0000b */
[----:B------:R-:W-:Y:S01]  /*3f10*/  UMOV UR15, 0x40004040 ;  /* 0x40004040000f7882 */ /* 0x000fe20000000000 */
[----:B------:R-:W-:Y:S01]  /*3f20*/  UMOV UR13, 0x40004040 ;  /* 0x40004040000d7882 */ /* 0x000fe20000000000 */
[----:B------:R-:W-:Y:S01]  /*3f30*/  UMOV UR9, 0x40004040 ;  /* 0x4000404000097882 */ /* 0x000fe20000000000 */
[----:B------:R2:W-:Y:S01]  /*3f40*/  UTCHMMA.2CTA gdesc[UR14], gdesc[UR16], tmem[UR11], tmem[UR36], idesc[UR37], UPT ;  /* 0x00ff24100e0075ea */ /* 0x0005e2000ba0000b */
[----:B------:R2:W-:Y:S01]  /*3f50*/  UTCHMMA.2CTA gdesc[UR8], gdesc[UR12], tmem[UR11], tmem[UR34], idesc[UR35], UPT ;  /* 0x00ff220c080075ea */ /* 0x0005e2000ba0000b */
[----:B------:R2:W-:Y:S01]  /*3f60*/  UTCBAR.2CTA.MULTICAST [UR25], URZ, UR28 ;  /* 0x000000ff190073e9 */ /* 0x0005e2000820081c */
[----:B------:R-:W-:Y:S01]  /*3f70*/  UMOV UR10, UR23 ;  /* 0x00000017000a7c82 */ /* 0x000fe20008000000 */
[----:B------:R-:W-:Y:S05]  /*3f80*/  BRA.U UP0, `(.L_x_74) ;  /* 0xfffffffd00507547 */ /* 0x000fea000b83ffff */
.L_x_71:
[----:B--2---:R-:W-:Y:S01]  /*3f90*/  UIADD3 UR4, UPT, UPT, UR31, 0xc0, URZ ;  /* 0x000000c01f047890 */ /* 0x004fe2000fffe0ff */
[----:B------:R-:W-:-:S08]  /*3fa0*/  UMOV UR22, UR27 ;  /* 0x0000001b00167c82 */ /* 0x000fd00008000000 */
[----:B------:R2:W-:Y:S01]  /*3fb0*/  UTCBAR.2CTA.MULTICAST [UR4], URZ, UR42 ;  /* 0x000000ff040073e9 */ /* 0x0005e2000820082a */
[----:B------:R-:W-:Y:S02]  /*3fc0*/  NOP ;  /* 0x0000000000007918 */ /* 0x000fe40000000000 */
.L_x_69:
[----:B--2---:R-:W-:Y:S01]  /*3fd0*/  UIADD3 UR4, UPT, UPT, UR32, 0x1, URZ ;  /* 0x0000000120047890 */ /* 0x004fe2000fffe0ff */
[----:B------:R-:W-:-:S03]  /*3fe0*/  ISETP.NE.AND P0, PT, R8, 0x2, PT ;  /* 0x000000020800780c */ /* 0x000fc60003f05270 */
[----:B------:R-:W-:Y:S01]  /*3ff0*/  UISETP.NE.AND UP0, UPT, UR4, 0x4, UPT ;  /* 0x000000040400788c */ /* 0x000fe2000bf05270 */
[----:B-1----:R-:W-:Y:S02]  /*4000*/  SEL R0, RZ, 0x1, P0 ;  /* 0x00000001ff007807 */ /* 0x002fe40000000000 */
[----:B------:R-:W-:Y:S01]  /*4010*/  SEL R8, R8, RZ, P0 ;  /* 0x000000ff08087207 */ /* 0x000fe20000000000 */
[----:B------:R-:W-:Y:S01]  /*4020*/  USEL UR5, URZ, 0x1, UP0 ;  /* 0x00000001ff057887 */ /* 0x000fe20008000000 */
[----:B------:R-:W-:Y:S01]  /*4030*/  LOP3.LUT R3, R3, R0, RZ, 0x3c, !PT ;  /* 0x0000000003037212 */ /* 0x000fe200078e3cff */
[----:B------:R-:W-:-:S04]  /*4040*/  USEL UR32, UR4, URZ, UP0 ;  /* 0x000000ff04207287 */ /* 0x000fc80008000000 */
[----:B------:R-:W-:Y:S01]  /*4050*/  LOP3.LUT R9, R9, UR5, RZ, 0x3c, !PT ;  /* 0x0000000509097c12 */ /* 0x000fe2000f8e3cff */
[----:B------:R-:W-:Y:S07]  /*4060*/  @P1 BRA `(.L_x_75) ;  /* 0xfffffff800881947 */ /* 0x000fee000383ffff */
[----:B------:R-:W1:Y:S01]  /*4070*/  S2UR UR8, SR_CgaCtaId ;  /* 0x00000000000879c3 */ /* 0x000e620000008800 */
[----:B------:R-:W-:Y:S01]  /*4080*/  ELECT P0, URZ, PT ;  /* 0x0000000000ff782f */ /* 0x000fe20003800000 */
[----:B------:R-:W-:Y:S01]  /*4090*/  HFMA2 R0, -RZ, RZ, 0, 5.9604644775390625e-08 ;  /* 0x00000001ff007431 */ /* 0x000fe200000001ff */
[----:B------:R-:W-:-:S05]  /*40a0*/  UMOV UR4, 0x40 ;  /* 0x0000004000047882 */ /* 0x000fca0000000000 */
[----:B------:R-:W-:Y:S01]  /*40b0*/  UVIRTCOUNT.DEALLOC.SMPOOL 0x80 ;  /* 0x000000800000784c */ /* 0x000fe20000000000 */
[----:B------:R-:W-:Y:S02]  /*40c0*/  UISETP.NE.AND UP1, UPT, UR46, URZ, UPT ;  /* 0x000000ff2e00728c */ /* 0x000fe4000bf25270 */
[----:B-1----:R-:W-:-:S09]  /*40d0*/  ULEA UR8, UR8, UR4, 0x18 ;  /* 0x0000000408087291 */ /* 0x002fd2000f8ec0ff */
[----:B------:R1:W-:Y:S01]  /*40e0*/  @P0 STS.U8 [UR8+0x1c], R0 ;  /* 0x00001c00ff000988 */ /* 0x0003e20008000008 */
[----:B------:R-:W-:Y:S05]  /*40f0*/  BRA.U UP1, `(.L_x_76) ;  /* 0x0000000101a07547 */ /* 0x000fea000b800000 */
[----:B------:R-:W-:Y:S01]  /*4100*/  UIADD3 UR7, UPT, UPT, UR26, 0xe0, URZ ;  /* 0x000000e01a077890 */ /* 0x000fe2000fffe0ff */
[----:B------:R-:W-:-:S03]  /*4110*/  SHF.L.U32 R2, R9, 0x1f, RZ ;  /* 0x0000001f09027819 */ /* 0x000fc600000006ff */
[----:B------:R-:W-:-:S09]  /*4120*/  ULEA UR4, UR32, UR7, 0x3 ;  /* 0x0000000720047291 */ /* 0x000fd2000f8e18ff */
[----:B------:R-:W2:Y:S02]  /*4130*/  SYNCS.PHASECHK.TRANS64.TRYWAIT P0, [UR4], R2 ;  /* 0x00000002ff0075a7 */ /* 0x000ea40008001104 */
[----:B--2---:R-:W-:Y:S05]  /*4140*/  @!P0 BRA `(.L_x_77) ;  /* 0x00000054004c8947 */ /* 0x004fea0003800000 */
.L_x_175:
        /* <DEDUP_REMOVED lines=9> */
.L_x_177:
        /* <DEDUP_REMOVED lines=9> */
.L_x_179:
[----:B------:R-:W-:-:S04]  /*4270*/  UIADD3 UR4, UPT, UPT, UR4, 0x1, URZ ;  /* 0x0000000104047890 */ /* 0x000fc8000fffe0ff */
[----:B------:R-:W-:-:S04]  /*4280*/  UISETP.NE.AND UP0, UPT, UR4, 0x4, UPT ;  /* 0x000000040400788c */ /* 0x000fc8000bf05270 */
[----:B------:R-:W-:Y:S02]  /*4290*/  USEL UR5, URZ, 0x1, UP0 ;  /* 0x00000001ff057887 */ /* 0x000fe40008000000 */
[----:B------:R-:W-:-:S04]  /*42a0*/  USEL UR4, UR4, URZ, UP0 ;  /* 0x000000ff04047287 */ /* 0x000fc80008000000 */
[----:B------:R-:W-:Y:S01]  /*42b0*/  ULEA UR4, UR4, UR7, 0x3 ;  /* 0x0000000704047291 */ /* 0x000fe2000f8e18ff */
[----:B------:R-:W-:-:S04]  /*42c0*/  LOP3.LUT R2, R2, UR5, RZ, 0x3c, !PT ;  /* 0x0000000502027c12 */ /* 0x000fc8000f8e3cff */
[----:B------:R-:W-:Y:S01]  /*42d0*/  SHF.L.U32 R2, R2, 0x1f, RZ ;  /* 0x0000001f02027819 */ /* 0x000fe200000006ff */
[----:B-1----:R-:W-:-:S04]  /*42e0*/  IMAD.U32 R0, RZ, RZ, UR4 ;  /* 0x00000004ff007e24 */ /* 0x002fc8000f8e00ff */
[----:B------:R1:W2:Y:S03]  /*42f0*/  SYNCS.PHASECHK.TRANS64.TRYWAIT P0, [R0+URZ], R2 ;  /* 0x00000002000075a7 */ /* 0x0002a600080011ff */
[----:B--2---:R-:W-:Y:S05]  /*4300*/  @!P0 NANOSLEEP.SYNCS 0x989680 ;  /* 0x009896800000895d */ /* 0x004fea0003900000 */
[----:B------:R-:W2:Y:S02]  /*4310*/  @!P0 SYNCS.PHASECHK.TRANS64 P0, [R0+URZ], R2 ;  /* 0x00000002000085a7 */ /* 0x000ea400080010ff */
[----:B--2---:R-:W-:Y:S05]  /*4320*/  @P0 BRA `(.L_x_80) ;  /* 0x0000000000200947 */ /* 0x004fea0003800000 */
.L_x_81:
[----:B--2---:R2:W4:Y:S02]  /*4330*/  SYNCS.PHASECHK.TRANS64.TRYWAIT P0, [R0+URZ], R2 ;  /* 0x00000002000075a7 */ /* 0x00452400080011ff */
[----:B----4-:R-:W-:Y:S05]  /*4340*/  @!P0 NANOSLEEP.SYNCS 0x989680 ;  /* 0x009896800000895d */ /* 0x010fea0003900000 */
[----:B------:R-:W4:Y:S02]  /*4350*/  @!P0 SYNCS.PHASECHK.TRANS64 P0, [R0+URZ], R2 ;  /* 0x00000002000085a7 */ /* 0x000f2400080010ff */
[----:B----4-:R-:W-:Y:S05]  /*4360*/  @!P0 BRA `(.L_x_81) ;  /* 0xfffffffc00f08947 */ /* 0x010fea000383ffff */
[----:B------:R-:W-:Y:S05]  /*4370*/  BRA `(.L_x_80) ;  /* 0x00000000000c7947 */ /* 0x000fea0003800000 */
.L_x_76:
[----:B------:R-:W-:-:S04]  /*4380*/  UIADD3 UR4, UPT, UPT, UR26, 0x120, URZ ;  /* 0x000001201a047890 */ /* 0x000fc8000fffe0ff */
[----:B------:R-:W-:-:S09]  /*4390*/  UPRMT UR4, UR48, 0x654, UR4 ;  /* 0x0000065430047896 */ /* 0x000fd20008000004 */
[----:B------:R-:W-:Y:S03]  /*43a0*/  SYNCS.ARRIVE.TRANS64.RED.A1T0 RZ, [UR4], RZ ;  /* 0x000000ffffff79a7 */ /* 0x000fe60008100404 */
.L_x_80:
[----:B-12---:R-:W-:Y:S01]  /*43b0*/  SHF.L.U32 R2, RZ, 0x1f, RZ ;  /* 0x0000001fff027819 */ /* 0x006fe200000006ff */
[----:B------:R-:W-:Y:S01]  /*43c0*/  UIADD3 UR4, UPT, UPT, UR26, 0x120, URZ ;  /* 0x000001201a047890 */ /* 0x000fe2000fffe0ff */
[----:B------:R-:W-:Y:S02]  /*43d0*/  PLOP3.LUT P0, PT, PT, PT, UP1, 0x80, 0x8 ;  /* 0x000000000008781c */ /* 0x000fe40003f0f018 */
[----:B------:R-:W1:Y:S02]  /*43e0*/  SYNCS.PHASECHK.TRANS64.TRYWAIT P1, [UR26+0x120], R2 ;  /* 0x00012002ff0075a7 */ /* 0x000e64000802111a */
[----:B-1----:R-:W-:Y:S09]  /*43f0*/  @!P1 BRA `(.L_x_82) ;  /* 0x0000005000e89947 */ /* 0x002ff20003800000 */
.L_x_181:
[----:B------:R-:W-:Y:S01]  /*4400*/  @!UP1 UPRMT UR4, UR48, 0x654, UR4 ;  /* 0x0000065430049896 */ /* 0x000fe20008000004 */
[----:B------:R-:W-:Y:S01]  /*4410*/  UMOV UR5, 0xffff ;  /* 0x0000ffff00057882 */ /* 0x000fe20000000000 */
[----:B------:R-:W-:-:S07]  /*4420*/  UMOV UR6, 0x1 ;  /* 0x0000000100067882 */ /* 0x000fce0000000000 */
[----:B------:R-:W-:Y:S01]  /*4430*/  @!P0 SYNCS.ARRIVE.TRANS64.RED.A1T0 RZ, [UR4], RZ ;  /* 0x000000ffffff89a7 */ /* 0x000fe20008100404 */
[----:B------:R-:W-:Y:S01]  /*4440*/  NOP ;  /* 0x0000000000007918 */ /* 0x000fe20000000000 */
[----:B-1----:R-:W1:Y:S01]  /*4450*/  LDS R0, [UR8+0x14] ;  /* 0x00001408ff007984 */ /* 0x002e620008000800 */
[----:B------:R-:W-:-:S04]  /*4460*/  ULOP3.LUT UR4, UR44, 0xffff, URZ, 0xc0, !UPT ;  /* 0x0000ffff2c047892 */ /* 0x000fc8000f8ec0ff */
[----:B------:R-:W-:-:S04]  /*4470*/  USHF.R.U32.HI UR4, URZ, 0x5, UR4 ;  /* 0x00000005ff047899 */ /* 0x000fc80008011604 */
[----:B------:R-:W-:Y:S02]  /*4480*/  USHF.L.U32 UR5, UR5, UR4, URZ ;  /* 0x0000000405057299 */ /* 0x000fe400080006ff */
[----:B------:R-:W-:-:S04]  /*4490*/  USHF.L.U32 UR4, UR6, UR4, URZ ;  /* 0x0000000406047299 */ /* 0x000fc800080006ff */
[----:B-1----:R-:W-:-:S04]  /*44a0*/  LOP3.LUT R0, R0, UR5, RZ, 0xc0, !PT ;  /* 0x0000000500007c12 */ /* 0x002fc8000f8ec0ff */
[----:B------:R-:W-:-:S13]  /*44b0*/  ISETP.NE.AND P0, PT, R0, UR5, PT ;  /* 0x0000000500007c0c */ /* 0x000fda000bf05270 */
[----:B------:R-:W-:Y:S05]  /*44c0*/  @P0 BRA `(.L_x_83) ;  /* 0x0000000000580947 */ /* 0x000fea0003800000 */
[----:B------:R-:W1:Y:S02]  /*44d0*/  LDS R0, [UR8+0x18] ;  /* 0x00001808ff007984 */ /* 0x000e640008000800 */
[----:B-1----:R-:W-:-:S04]  /*44e0*/  LOP3.LUT R0, R0, UR4, RZ, 0xc0, !PT ;  /* 0x0000000400007c12 */ /* 0x002fc8000f8ec0ff */
[----:B------:R-:W-:-:S13]  /*44f0*/  ISETP.NE.AND P0, PT, R0, UR4, PT ;  /* 0x0000000400007c0c */ /* 0x000fda000bf05270 */
[----:B------:R-:W-:Y:S05]  /*4500*/  @P0 BRA `(.L_x_84) ;  /* 0x00000000003c0947 */ /* 0x000fea0003800000 */
[----:B------:R-:W1:Y:S01]  /*4510*/  S2R R2, SR_LANEID ;  /* 0x0000000000027919 */ /* 0x000e620000000000 */
[----:B------:R-:W-:-:S06]  /*4520*/  ULOP3.LUT UR5, URZ, UR5, URZ, 0x33, !UPT ;  /* 0x00000005ff057292 */ /* 0x000fcc000f8e33ff */
[----:B------:R-:W-:-:S04]  /*4530*/  IMAD.U32 R0, RZ, RZ, UR5 ;  /* 0x00000005ff007e24 */ /* 0x000fc8000f8e00ff */
[----:B------:R2:W4:Y:S02]  /*4540*/  REDUX UR7, R0 ;  /* 0x00000000000773c4 */ /* 0x0005240000000000 */
[----:B------:R1:W-:Y:S01]  /*4550*/  UTCATOMSWS.AND URZ, UR5 ;  /* 0x0000000500ff79e3 */ /* 0x0003e20008000000 */
[----:B--2---:R-:W-:Y:S01]  /*4560*/  LOP3.LUT R0, RZ, UR4, RZ, 0x33, !PT ;  /* 0x00000004ff007c12 */ /* 0x004fe2000f8e33ff */
[----:B------:R-:W-:Y:S02]  /*4570*/  VOTEU.ANY UR4, UPT, PT ;  /* 0x0000000000047886 */ /* 0x000fe400038e0100 */
[----:B------:R-:W-:Y:S02]  /*4580*/  UFLO.U32 UR4, UR4 ;  /* 0x00000004000472bd */ /* 0x000fe400080e0000 */
[----:B------:R-:W2:Y:S04]  /*4590*/  REDUX UR6, R0 ;  /* 0x00000000000673c4 */ /* 0x000ea80000000000 */
[----:B-1----:R-:W-:-:S02]  /*45a0*/  ISETP.EQ.U32.AND P0, PT, R2, UR4, PT ;  /* 0x0000000402007c0c */ /* 0x002fc4000bf02070 */
[----:B----4-:R-:W-:-:S11]  /*45b0*/  MOV R2, UR7 ;  /* 0x0000000700027c02 */ /* 0x010fd60008000f00 */
[----:B------:R1:W-:Y:S01]  /*45c0*/  @P0 ATOMS.AND RZ, [UR8+0x14], R2 ;  /* 0x00001402ffff098c */ /* 0x0003e2000a800008 */
[----:B--2---:R-:W-:-:S05]  /*45d0*/  IMAD.U32 R0, RZ, RZ, UR6 ;  /* 0x00000006ff007e24 */ /* 0x004fca000f8e00ff */
[----:B------:R1:W-:Y:S01]  /*45e0*/  @P0 ATOMS.AND RZ, [UR8+0x18], R0 ;  /* 0x00001800ffff098c */ /* 0x0003e2000a800008 */
[----:B------:R-:W-:Y:S05]  /*45f0*/  BRA `(.L_x_85) ;  /* 0x0000000000147947 */ /* 0x000fea0003800000 */
.L_x_84:
[----:B------:R-:W-:Y:S02]  /*4600*/  MOV R2, 0x4620 ;  /* 0x0000462000027802 */ /* 0x000fe40000000f00 */
[----:B---3-5:R-:W-:Y:S05]  /*4610*/  CALL.REL.NOINC `($__internal_0_$__cuda_sm10x_tcgen05_guardrail_trap_col_being_dealloced_not_returned_by_alloc) ;  /* 0x0000005400c87944 */ /* 0x028fea0003c00000 */
[----:B------:R-:W-:Y:S05]  /*4620*/  BRA `(.L_x_85) ;  /* 0x0000000000087947 */ /* 0x000fea0003800000 */
.L_x_83:
[----:B------:R-:W-:Y:S02]  /*4630*/  MOV R2, 0x4650 ;  /* 0x0000465000027802 */ /* 0x000fe40000000f00 */
[----:B---3-5:R-:W-:Y:S05]  /*4640*/  CALL.REL.NOINC `($__internal_2_$__cuda_sm10x_tcgen05_guardrail_trap_unallocated_columns_being_dealloced) ;  /* 0x0000005400d47944 */ /* 0x028fea0003c00000 */
.L_x_85:
[----:B------:R-:W-:Y:S01]  /*4650*/  NOP ;  /* 0x0000000000007918 */ /* 0x000fe20000000000 */
[----:B------:R-:W-:Y:S05]  /*4660*/  EXIT ;  /* 0x000000000000794d */ /* 0x000fea0003800000 */
.L_x_56:
[----:B------:R-:W-:-:S09]  /*4670*/  UISETP.NE.OR UP0, UPT, UR25, 0x3, !UP5 ;  /* 0x000000031900788c */ /* 0x000fd2000ef05670 */
[----:B------:R-:W-:Y:S05]  /*4680*/  BRA.U UP0, `(.L_x_86) ;  /* 0x0000001100b87547 */ /* 0x000fea000b800000 */
[----:B------:R-:W2:Y:S01]  /*4690*/  LDCU UR31, c[0x0][0x370] ;  /* 0x00006e00ff1f77ac */ /* 0x000ea20008000800 */
[----:B------:R-:W3:Y:S01]  /*46a0*/  LDC.64 R16, c[0x0][0x348] ;  /* 0x0000d200ff107b82 */ /* 0x000ee20000000a00 */
[----:B------:R-:W-:Y:S02]  /*46b0*/  HFMA2 R13, -RZ, RZ, 0, 0 ;  /* 0x00000000ff0d7431 */ /* 0x000fe400000001ff */
[----:B------:R-:W-:Y:S01]  /*46c0*/  IMAD.MOV.U32 R15, RZ, RZ, 0x1 ;  /* 0x00000001ff0f7424 */ /* 0x000fe200078e00ff */
[----:B------:R-:W2:Y:S01]  /*46d0*/  LDCU.128 UR48, c[0x0][0xb10] ;  /* 0x00016200ff3077ac */ /* 0x000ea20008000c00 */
[----:B------:R-:W-:Y:S01]  /*46e0*/  IMAD.MOV.U32 R14, RZ, RZ, RZ ;  /* 0x000000ffff0e7224 */ /* 0x000fe200078e00ff */
[----:B------:R-:W-:Y:S01]  /*46f0*/  MOV R7, 0x1000 ;  /* 0x0000100000077802 */ /* 0x000fe20000000f00 */
[----:B------:R-:W4:Y:S01]  /*4700*/  LDCU UR30, c[0x0][0x374] ;  /* 0x00006e80ff1e77ac */ /* 0x000f220008000800 */
[----:B------:R-:W1:Y:S01]  /*4710*/  LDC.64 R2, c[0x0][0x888] ;  /* 0x00022200ff027b82 */ /* 0x000e620000000a00 */
[----:B------:R-:W4:Y:S01]  /*4720*/  LDCU UR15, c[0x0][0xb0c] ;  /* 0x00016180ff0f77ac */ /* 0x000f220008000800 */
[----:B------:R-:W3:Y:S06]  /*4730*/  LDCU UR46, c[0x0][0xb20] ;  /* 0x00016400ff2e77ac */ /* 0x000eec0008000800 */
[----:B------:R-:W1:Y:S01]  /*4740*/  LDC.64 R4, c[0x0][0x890] ;  /* 0x00022400ff047b82 */ /* 0x000e620000000a00 */
[----:B------:R-:W3:Y:S01]  /*4750*/  LDCU UR4, c[0x0][0xb30] ;  /* 0x00016600ff0477ac */ /* 0x000ee20008000800 */
[----:B------:R-:W-:Y:S01]  /*4760*/  UMOV UR21, 0x400 ;  /* 0x0000040000157882 */ /* 0x000fe20000000000 */
[----:B--2---:R-:W-:-:S02]  /*4770*/  UIMAD.WIDE.U32 UR6, UR31, UR48, URZ ;  /* 0x000000301f0672a5 */ /* 0x004fc4000f8e00ff */
[----:B----4-:R-:W-:Y:S02]  /*4780*/  UIMAD.WIDE.U32 UR8, UR30, UR51, URZ ;  /* 0x000000331e0872a5 */ /* 0x010fe4000f8e00ff */
[----:B------:R-:W-:Y:S02]  /*4790*/  ULEA UR21, UR47, UR21, 0x18 ;  /* 0x000000152f157291 */ /* 0x000fe4000f8ec0ff */
[----:B------:R-:W-:Y:S02]  /*47a0*/  UPLOP3.LUT UP2, UPT, UPT, UPT, UPT, 0x40, 0x4 ;  /* 0x000000000004789c */ /* 0x000fe40003f4e870 */
[----:B------:R-:W-:Y:S01]  /*47b0*/  UIADD3 UR37, UPT, UPT, UR21, 0x68, URZ ;  /* 0x0000006815257890 */ /* 0x000fe2000fffe0ff */
[----:B------:R-:W-:Y:S01]  /*47c0*/  UMOV UR6, UR7 ;  /* 0x0000000700067c82 */ /* 0x000fe20008000000 */
[----:B------:R-:W-:Y:S01]  /*47d0*/  UMOV UR38, UR9 ;  /* 0x0000000900267c82 */ /* 0x000fe20008000000 */
[----:B------:R-:W-:Y:S02]  /*47e0*/  UISETP.GE.AND UP0, UPT, UR45, 0x1, UPT ;  /* 0x000000012d00788c */ /* 0x000fe4000bf06270 */
[----:B------:R-:W-:Y:S01]  /*47f0*/  UISETP.NE.AND UP4, UPT, UR45, 0x1, UPT ;  /* 0x000000012d00788c */ /* 0x000fe2000bf85270 */
[----:B------:R-:W2:Y:S01]  /*4800*/  LDCU.64 UR22, c[0x0][0xb28] ;  /* 0x00016500ff1677ac */ /* 0x000ea20008000a00 */
[----:B------:R-:W-:-:S02]  /*4810*/  UISETP.NE.AND UP6, UPT, UR15, 0x1, UPT ;  /* 0x000000010f00788c */ /* 0x000fc4000bfc5270 */
[----:B------:R-:W-:Y:S02]  /*4820*/  UISETP.NE.AND UP5, UPT, UR50, 0x1, UPT ;  /* 0x000000013200788c */ /* 0x000fe4000bfa5270 */
[----:B------:R-:W-:Y:S02]  /*4830*/  UIADD3 UR41, UPT, UPT, UR21, 0x50, URZ ;  /* 0x0000005015297890 */ /* 0x000fe4000fffe0ff */
[----:B------:R-:W-:Y:S02]  /*4840*/  UIADD3 UR33, UPT, UPT, UR21, 0x58, URZ ;  /* 0x0000005815217890 */ /* 0x000fe4000fffe0ff */
[----:B------:R-:W-:Y:S02]  /*4850*/  UIADD3 UR25, UPT, UPT, UR21, 0x60, URZ ;  /* 0x0000006015197890 */ /* 0x000fe4000fffe0ff */
[----:B------:R-:W-:Y:S02]  /*4860*/  UPRMT UR37, UR47, 0x654, UR37 ;  /* 0x000006542f257896 */ /* 0x000fe40008000025 */
[----:B------:R-:W-:-:S02]  /*4870*/  USHF.R.U32.HI UR39, URZ, UR49, UR6 ;  /* 0x00000031ff277299 */ /* 0x000fc40008011606 */
[----:B---3--:R-:W-:Y:S02]  /*4880*/  USHF.R.U32.HI UR38, URZ, UR46, UR38 ;  /* 0x0000002eff267299 */ /* 0x008fe40008011626 */
[----:B------:R-:W-:-:S11]  /*4890*/  UISETP.NE.AND UP3, UPT, UR4, 0x1, UPT ;  /* 0x000000010400788c */ /* 0x000fd6000bf65270 */
.L_x_97:
[C---:B------:R-:W-:Y:S02]  /*48a0*/  LEA R12, R14.reuse, UR21, 0x3 ;  /* 0x000000150e0c7c11 */ /* 0x040fe4000f8e18ff */
[----:B------:R-:W-:Y:S02]  /*48b0*/  SHF.L.U32 R0, R13, 0x1f, RZ ;  /* 0x0000001f0d007819 */ /* 0x000fe400000006ff */
[----:B------:R-:W-:Y:S02]  /*48c0*/  LEA R8, R14, UR21, 0x4 ;  /* 0x000000150e087c11 */ /* 0x000fe4000f8e20ff */
[----:B---3--:R-:W3:Y:S02]  /*48d0*/  SYNCS.PHASECHK.TRANS64.TRYWAIT P0, [R12+URZ+0xa0], R0 ;  /* 0x0000a0000c0075a7 */ /* 0x008ee400080011ff */
[----:B---3--:R-:W-:Y:S05]  /*48e0*/  @!P0 BRA `(.L_x_87) ;  /* 0x0000004c00c48947 */ /* 0x008fea0003800000 */
.L_x_182:
[----:B------:R-:W4:Y:S01]  /*48f0*/  LDS.128 R8, [R8+0x130] ;  /* 0x0001300008087984 */ /* 0x000f220000000c00 */
[----:B------:R-:W-:Y:S01]  /*4900*/  UISETP.GE.AND UP0, UPT, UR45, 0x1, UPT ;  /* 0x000000012d00788c */ /* 0x000fe2000bf06270 */
[----:B------:R-:W-:Y:S01]  /*4910*/  @!PT LDS RZ, [RZ] ;  /* 0x00000000fffff984 */ /* 0x000fe20000000800 */
[----:B------:R-:W-:Y:S01]  /*4920*/  @!PT LDS RZ, [RZ] ;  /* 0x00000000fffff984 */ /* 0x000fe20000000800 */
[----:B------:R-:W-:Y:S01]  /*4930*/  @!PT LDS RZ, [RZ] ;  /* 0x00000000fffff984 */ /* 0x000fe20000000800 */
[----:B------:R-:W-:Y:S01]  /*4940*/  @!PT LDS RZ, [RZ] ;  /* 0x00000000fffff984 */ /* 0x000fe20000000800 */
[----:B------:R1:W-:Y:S06]  /*4950*/  MEMBAR.ALL.CTA ;  /* 0x0000000000007992 */ /* 0x0003ec0000008000 */
[----:B-1----:R-:W1:Y:S01]  /*4960*/  FENCE.VIEW.ASYNC.S ;  /* 0x00000000000073c6 */ /* 0x002e620000000000 */
[----:B----4-:R-:W-:Y:S11]  /*4970*/  LOP3.LUT P0, RZ, R10, 0x1, RZ, 0xc0, !PT ;  /* 0x000000010aff7812 */ /* 0x010ff6000780c0ff */
[----:B------:R-:W-:Y:S02]  /*4980*/  @!UPT UIADD3 URZ, UPT, UPT, URZ, URZ, URZ ;  /* 0x000000fffffff290 */ /* 0x000fe4000fffe0ff */
[----:B-1----:R-:W-:Y:S01]  /*4990*/  VOTEU.ANY UP1, P0 ;  /* 0x0000000000ff7886 */ /* 0x002fe20000020100 */
[----:B------:R-:W-:Y:S11]  /*49a0*/  PLOP3.LUT P0, PT, PT, PT, UP1, 0x80, 0x8 ;  /* 0x000000000008781c */ /* 0x000ff60003f0f018 */
[----:B------:R-:W-:Y:S02]  /*49b0*/  @!UPT UIADD3 URZ, UPT, UPT, URZ, URZ, URZ ;  /* 0x000000fffffff290 */ /* 0x000fe4000fffe0ff */
[----:B---3--:R-:W-:Y:S02]  /*49c0*/  @P0 SHF.R.U32.HI R0, RZ, 0x10, R9 ;  /* 0x00000010ff000819 */ /* 0x008fe40000011609 */
[----:B------:R-:W-:Y:S02]  /*49d0*/  @P0 MOV R6, R8 ;  /* 0x0000000800060202 */ /* 0x000fe40000000f00 */
[----:B------:R-:W-:Y:S01]  /*49e0*/  @P0 R2UR UR4, R0 ;  /* 0x00000000000402ca */ /* 0x000fe200000e0000 */
[----:B------:R-:W-:Y:S01]  /*49f0*/  VIADD R0, R12, 0xb0 ;  /* 0x000000b00c007836 */ /* 0x000fe20000000000 */
[----:B------:R-:W-:Y:S02]  /*4a00*/  @P0 LOP3.LUT R8, R9, 0xffff, RZ, 0xc0, !PT ;  /* 0x0000ffff09080812 */ /* 0x000fe400078ec0ff */
[----:B------:R-:W-:Y:S02]  /*4a10*/  @P0 R2UR UR6, R6 ;  /* 0x00000000060602ca */ /* 0x000fe400000e0000 */
[----:B------:R-:W-:Y:S02]  /*4a20*/  PRMT R0, RZ, 0x654, R0 ;  /* 0x00000654ff007816 */ /* 0x000fe40000000000 */
[----:B------:R-:W-:Y:S02]  /*4a30*/  @P0 R2UR UR5, R8 ;  /* 0x00000000080502ca */ /* 0x000fe400000e0000 */
[----:B------:R1:W-:Y:S03]  /*4a40*/  SYNCS.ARRIVE.TRANS64.RED.A1T0 RZ, [R0+URZ], RZ ;  /* 0x000000ff00ff79a7 */ /* 0x0003e600081004ff */
[----:B------:R-:W-:Y:S04]  /*4a50*/  @UP1 UMOV UR29, UR4 ;  /* 0x00000004001d1c82 */ /* 0x000fe80008000000 */
[----:B------:R-:W-:Y:S04]  /*4a60*/  @UP1 UMOV UR14, UR6 ;  /* 0x00000006000e1c82 */ /* 0x000fe80008000000 */
[----:B------:R-:W-:Y:S01]  /*4a70*/  @UP1 UMOV UR13, UR5 ;  /* 0x00000005000d1c82 */ /* 0x000fe20008000000 */
[----:B------:R-:W-:Y:S05]  /*4a80*/  BRA.U !UP0, `(.L_x_88) ;  /* 0x0000000108a47547 */ /* 0x000fea000b800000 */
[----:B------:R-:W-:Y:S02]  /*4a90*/  UIMAD.WIDE.U32 UR16, UR13, UR51, URZ ;  /* 0x000000330d1072a5 */ /* 0x000fe4000f8e00ff */
[----:B------:R-:W-:Y:S02]  /*4aa0*/  UIMAD.WIDE.U32 UR18, UR14, UR48, URZ ;  /* 0x000000300e1272a5 */ /* 0x000fe4000f8e00ff */
[----:B------:R-:W-:Y:S02]  /*4ab0*/  USEL UR4, UR30, UR38, !UP5 ;  /* 0x000000261e047287 */ /* 0x000fe4000e800000 */
[----:B------:R-:W-:Y:S02]  /*4ac0*/  USEL UR7, UR31, UR39, !UP6 ;  /* 0x000000271f077287 */ /* 0x000fe4000f000000 */
[----:B--2---:R-:W-:Y:S02]  /*4ad0*/  UIMAD.WIDE.U32 UR8, UR4, UR22, URZ ;  /* 0x00000016040872a5 */ /* 0x004fe4000f8e00ff */
[----:B------:R-:W-:Y:S01]  /*4ae0*/  UIMAD.WIDE.U32 UR10, UR7, UR22, URZ ;  /* 0x00000016070a72a5 */ /* 0x000fe2000f8e00ff */
[----:B------:R-:W-:Y:S02]  /*4af0*/  UMOV UR5, UR17 ;  /* 0x0000001100057c82 */ /* 0x000fe40008000000 */
[----:B------:R-:W-:Y:S03]  /*4b00*/  USHF.R.U32.HI UR6, URZ, UR46, UR5 ;  /* 0x0000002eff067299 */ /* 0x000fe60008011605 */
[----:B------:R-:W-:Y:S01]  /*4b10*/  UMOV UR5, UR19 ;  /* 0x0000001300057c82 */ /* 0x000fe20008000000 */
[----:B------:R-:W-:Y:S02]  /*4b20*/  USEL UR6, UR13, UR6, !UP5 ;  /* 0x000000060d067287 */ /* 0x000fe4000e800000 */
[----:B------:R-:W-:Y:S03]  /*4b30*/  USHF.R.U32.HI UR12, URZ, UR49, UR5 ;  /* 0x00000031ff0c7299 */ /* 0x000fe60008011605 */
[----:B------:R-:W-:Y:S02]  /*4b40*/  UMOV UR5, UR9 ;  /* 0x0000000900057c82 */ /* 0x000fe40008000000 */
[----:B------:R-:W-:Y:S03]  /*4b50*/  @UP4 USHF.R.U32.HI UR4, URZ, UR23, UR5 ;  /* 0x00000017ff044299 */ /* 0x000fe60008011605 */
[----:B------:R-:W-:Y:S01]  /*4b60*/  UMOV UR5, UR11 ;  /* 0x0000000b00057c82 */ /* 0x000fe20008000000 */
[----:B------:R-:W-:Y:S02]  /*4b70*/  UIMAD UR4, UR45, UR4, URZ ;  /* 0x000000042d0472a4 */ /* 0x000fe4000f8e02ff */
[----:B------:R-:W-:Y:S02]  /*4b80*/  @UP4 USHF.R.U32.HI UR7, URZ, UR23, UR5 ;  /* 0x00000017ff074299 */ /* 0x000fe40008011605 */
[----:B------:R-:W-:Y:S02]  /*4b90*/  UIMAD.WIDE.U32 UR10, UR6, UR22, URZ ;  /* 0x00000016060a72a5 */ /* 0x000fe4000f8e00ff */
[----:B------:R-:W-:Y:S02]  /*4ba0*/  USEL UR5, UR14, UR12, !UP6 ;  /* 0x0000000c0e057287 */ /* 0x000fe4000f000000 */
[----:B------:R-:W-:Y:S02]  /*4bb0*/  UIMAD UR8, UR45, UR7, URZ ;  /* 0x000000072d0872a4 */ /* 0x000fe4000f8e02ff */
[----:B------:R-:W-:Y:S03]  /*4bc0*/  UISETP.GE.AND UP0, UPT, UR6, UR4, UPT ;  /* 0x000000040600728c */ /* 0x000fe6000bf06270 */
[----:B------:R-:W-:Y:S01]  /*4bd0*/  UMOV UR4, UR11 ;  /* 0x0000000b00047c82 */ /* 0x000fe20008000000 */
[----:B------:R-:W-:Y:S02]  /*4be0*/  UISETP.GE.OR UP0, UPT, UR5, UR8, UP0 ;  /* 0x000000080500728c */ /* 0x000fe40008706670 */
[----:B------:R-:W-:Y:S02]  /*4bf0*/  USHF.R.U32.HI UR4, URZ, UR23, UR4 ;  /* 0x00000017ff047299 */ /* 0x000fe40008011604 */
[----:B------:R-:W-:Y:S02]  /*4c00*/  UIMAD.WIDE.U32 UR8, UR5, UR22, URZ ;  /* 0x00000016050872a5 */ /* 0x000fe4000f8e00ff */
[----:B------:R-:W-:Y:S04]  /*4c10*/  USEL UR10, UR6, UR4, !UP4 ;  /* 0x00000004060a7287 */ /* 0x000fe8000e000000 */
[----:B------:R-:W-:Y:S01]  /*4c20*/  UIADD3 UR11, UPT, UPT, -UR10, URZ, URZ ;  /* 0x000000ff0a0b7290 */ /* 0x000fe2000fffe1ff */
[----:B------:R-:W-:Y:S02]  /*4c30*/  @!UP0 UMOV UR4, UR9 ;  /* 0x0000000900048c82 */ /* 0x000fe40008000000 */
[----:B------:R-:W-:Y:S02]  /*4c40*/  @!UP0 USHF.R.U32.HI UR4, URZ, UR23, UR4 ;  /* 0x00000017ff048299 */ /* 0x000fe40008011604 */
[----:B------:R-:W-:Y:S02]  /*4c50*/  UIMAD UR8, UR45, UR11, UR6 ;  /* 0x0000000b2d0872a4 */ /* 0x000fe4000f8e0206 */
[----:B------:R-:W-:Y:S04]  /*4c60*/  @!UP0 USEL UR4, UR5, UR4, !UP4 ;  /* 0x0000000405048287 */ /* 0x000fe8000e000000 */
[----:B------:R-:W-:Y:S02]  /*4c70*/  @!UP0 UIMAD UR7, UR7, UR8, UR4 ;  /* 0x00000008070782a4 */ /* 0x000fe4000f8e0204 */
[----:B------:R-:W-:Y:S02]  /*4c80*/  @!UP0 UIADD3 UR9, UPT, UPT, UR10, -UR4, URZ ;  /* 0x800000040a098290 */ /* 0x000fe4000fffe0ff */
[----:B------:R-:W-:Y:S02]  /*4c90*/  UIADD3 UR8, UPT, UPT, -UR6, URZ, URZ ;  /* 0x000000ff06087290 */ /* 0x000fe4000fffe1ff */
[----:B------:R-:W-:Y:S02]  /*4ca0*/  UIADD3 UR4, UPT, UPT, -UR5, URZ, URZ ;  /* 0x000000ff05047290 */ /* 0x000fe4000fffe1ff */
[----:B------:R-:W-:Y:S03]  /*4cb0*/  @!UP0 UIMAD UR6, UR9, UR45, UR5 ;  /* 0x0000002d090682a4 */ /* 0x000fe6000f8e0205 */
[----:B------:R-:W-:Y:S01]  /*4cc0*/  @!UP0 UMOV UR5, UR7 ;  /* 0x0000000700058c82 */ /* 0x000fe20008000000 */
[----:B------:R-:W-:Y:S02]  /*4cd0*/  UIMAD UR7, UR15, UR4, UR14 ;  /* 0x000000040f0772a4 */ /* 0x000fe4000f8e020e */
[----:B------:R-:W-:Y:S02]  /*4ce0*/  UIMAD UR4, UR50, UR8, UR13 ;  /* 0x00000008320472a4 */ /* 0x000fe4000f8e020d */
[----:B------:R-:W-:Y:S02]  /*4cf0*/  UIMAD UR14, UR5, UR15, UR7 ;  /* 0x0000000f050e72a4 */ /* 0x000fe4000f8e0207 */
[----:B------:R-:W-:Y:S11]  /*4d00*/  UIMAD UR13, UR6, UR50, UR4 ;  /* 0x00000032060d72a4 */ /* 0x000ff6000f8e0204 */
[----:B------:R-:W-:Y:S01]  /*4d10*/  @!UPT UIADD3 URZ, UPT, UPT, URZ, URZ, URZ ;  /* 0x000000fffffff290 */ /* 0x000fe2000fffe0ff */
.L_x_88:
[----:B------:R-:W3:Y:S01]  /*4d20*/  @!UP3 LDCU.128 UR8, c[0x0][0xb10] ;  /* 0x00016200ff08b7ac */ /* 0x000ee20008000c00 */
[C---:B------:R-:W-:Y:S02]  /*4d30*/  ISETP.NE.U32.AND P1, PT, R4.reuse, RZ, PT ;  /* 0x000000ff0400720c */ /* 0x040fe40003f25070 */
[----:B------:R-:W-:Y:S02]  /*4d40*/  ISETP.NE.U32.AND P0, PT, R4, RZ, PT ;  /* 0x000000ff0400720c */ /* 0x000fe40003f05070 */
[C---:B------:R-:W-:Y:S02]  /*4d50*/  ISETP.NE.AND.EX P1, PT, R5.reuse, RZ, PT, P1 ;  /* 0x000000ff0500720c */ /* 0x040fe40003f25310 */
[----:B------:R-:W-:Y:S01]  /*4d60*/  ISETP.NE.AND.EX P0, PT, R5, RZ, PT, P0 ;  /* 0x000000ff0500720c */ /* 0x000fe20003f05300 */
[----:B------:R-:W4:Y:S01]  /*4d70*/  @!UP3 LDCU UR5, c[0x0][0xb0c] ;  /* 0x00016180ff05b7ac */ /* 0x000f220008000800 */
[----:B------:R-:W-:Y:S01]  /*4d80*/  SHF.L.U32 R9, R15, 0x1f, RZ ;  /* 0x0000001f0f097819 */ /* 0x000fe200000006ff */
[----:B------:R-:W-:Y:S02]  /*4d90*/  USHF.L.U32 UR42, UR20, 0x7, URZ ;  /* 0x00000007142a7899 */ /* 0x000fe400080006ff */
[----:B------:R-:W-:Y:S02]  /*4da0*/  USHF.L.U32 UR43, UR28, 0x6, URZ ;  /* 0x000000061c2b7899 */ /* 0x000fe400080006ff */
[----:B---3--:R-:W-:Y:S07]  /*4db0*/  UIMAD.WIDE.U32 UR6, UR14, UR8, URZ ;  /* 0x000000080e0672a5 */ /* 0x008fee000f8e00ff */
[----:B------:R-:W-:Y:S01]  /*4dc0*/  @!UP3 UMOV UR4, UR7 ;  /* 0x000000070004bc82 */ /* 0x000fe20008000000 */
[----:B----4-:R-:W-:Y:S02]  /*4dd0*/  @!UP3 UISETP.NE.AND UP0, UPT, UR5, 0x1, UPT ;  /* 0x000000010500b88c */ /* 0x010fe4000bf05270 */
[----:B------:R-:W-:Y:S02]  /*4de0*/  @!UP3 USHF.R.U32.HI UR4, URZ, UR9, UR4 ;  /* 0x00000009ff04b299 */ /* 0x000fe40008011604 */
[----:B------:R-:W-:Y:S02]  /*4df0*/  UIMAD.WIDE.U32 UR6, UR13, UR11, URZ ;  /* 0x0000000b0d0672a5 */ /* 0x000fe4000f8e00ff */
[----:B------:R-:W-:Y:S02]  /*4e00*/  @!UP3 USEL UR8, UR14, UR4, !UP0 ;  /* 0x000000040e08b287 */ /* 0x000fe4000c000000 */
[----:B------:R-:W-:Y:S03]  /*4e10*/  @!UP3 UISETP.NE.AND UP0, UPT, UR10, 0x1, UPT ;  /* 0x000000010a00b88c */ /* 0x000fe6000bf05270 */
[----:B------:R-:W-:Y:S02]  /*4e20*/  @!UP3 UMOV UR6, UR7 ;  /* 0x000000070006bc82 */ /* 0x000fe40008000000 */
[----:B------:R-:W3:Y:S02]  /*4e30*/  @!UP3 LDCU UR4, c[0x0][0xb20] ;  /* 0x00016400ff04b7ac */ /* 0x000ee40008000800 */
[----:B---3--:R-:W-:Y:S04]  /*4e40*/  @!UP3 USHF.R.U32.HI UR6, URZ, UR4, UR6 ;  /* 0x00000004ff06b299 */ /* 0x008fe80008011606 */
[----:B------:R-:W-:Y:S04]  /*4e50*/  @!UP3 USEL UR6, UR13, UR6, !UP0 ;  /* 0x000000060d06b287 */ /* 0x000fe8000c000000 */
[----:B------:R-:W-:Y:S02]  /*4e60*/  @!UP3 UIADD3 UR4, UPT, UPT, -UR8, UR6, URZ ;  /* 0x000000060804b290 */ /* 0x000fe4000fffe1ff */
[----:B------:R-:W-:Y:S02]  /*4e70*/  @!UP3 UIADD3 UR6, UPT, UPT, UR8, -UR6, URZ ;  /* 0x800000060806b290 */ /* 0x000fe4000fffe0ff */
[----:B------:R-:W-:Y:S02]  /*4e80*/  @!UP3 UIMAD UR14, UR4, UR5, UR14 ;  /* 0x00000005040eb2a4 */ /* 0x000fe4000f8e020e */
[----:B------:R-:W-:Y:S01]  /*4e90*/  @!UP3 UIMAD UR13, UR6, UR10, UR13 ;  /* 0x0000000a060db2a4 */ /* 0x000fe2000f8e020d */
[----:B------:R-:W-:Y:S11]  /*4ea0*/  BRA.U UP2, `(.L_x_89) ;  /* 0x0000000102107547 */ /* 0x000ff6000b800000 */
[----:B------:R-:W-:Y:S04]  /*4eb0*/  MOV R6, UR52 ;  /* 0x0000003400067c02 */ /* 0x000fe80008000f00 */
[----:B------:R-:W-:Y:S04]  /*4ec0*/  SHF.L.U32 R6, R6, 0x1f, RZ ;  /* 0x0000001f06067819 */ /* 0x000fe800000006ff */
[----:B------:R-:W3:Y:S02]  /*4ed0*/  SYNCS.PHASECHK.TRANS64.TRYWAIT P2, [UR21+0x98], R6 ;  /* 0x00009806ff0075a7 */ /* 0x000ee40008041115 */
[----:B---3--:R-:W-:Y:S05]  /*4ee0*/  @!P2 BRA `(.L_x_90) ;  /* 0x000000480058a947 */ /* 0x008fea0003800000 */
.L_x_89:
[----:B------:R-:W-:Y:S05]  /*4ef0*/  @!P1 BRA `(.L_x_91) ;  /* 0x0000000000309947 */ /* 0x000fea0003800000 */
[----:B------:R-:W-:Y:S01]  /*4f00*/  ISETP.NE.U32.AND P1, PT, R2, RZ, PT ;  /* 0x000000ff0200720c */ /* 0x000fe20003f25070 */
[----:B------:R-:W3:Y:S01]  /*4f10*/  LDCU.64 UR4, c[0x0][0x358] ;  /* 0x00006b00ff0477ac */ /* 0x000ee20008000a00 */
[----:B------:R-:W-:Y:S02]  /*4f20*/  IMAD.MOV.U32 R50, RZ, RZ, 0x1 ;  /* 0x00000001ff327424 */ /* 0x000fe400078e00ff */
[----:B------:R-:W-:Y:S11]  /*4f30*/  ISETP.NE.AND.EX P1, PT, R3, RZ, PT, P1 ;  /* 0x000000ff0300720c */ /* 0x000ff60003f25310 */
[----:B------:R-:W-:Y:S02]  /*4f40*/  @!UPT UIADD3 URZ, UPT, UPT, URZ, URZ, URZ ;  /* 0x000000fffffff290 */ /* 0x000fe4000fffe0ff */
[----:B------:R-:W4:Y:S01]  /*4f50*/  @P1 LDC.64 R10, c[0x0][0x888] ;  /* 0x00022200ff0a1b82 */ /* 0x000f220000000a00 */
[----:B-1----:R-:W-:Y:S04]  /*4f60*/  @P1 IMAD R0, R4, UR36, RZ ;  /* 0x0000002404001c24 */ /* 0x002fe8000f8e02ff */
[----:B----4-:R-:W-:Y:S04]  /*4f70*/  @P1 IMAD.WIDE R10, R0, 0x4, R10 ;  /* 0x00000004000a1825 */ /* 0x010fe800078e020a */
[----:B------:R-:W-:Y:S01]  /*4f80*/  HFMA2 R0, -RZ, RZ, 0, 5.9604644775390625e-08 ;  /* 0x00000001ff007431 */ /* 0x000fe200000001ff */
[----:B---3-5:R3:W5:Y:S04]  /*4f90*/  @P1 LDG.E R27, desc[UR4][R10.64] ;  /* 0x000000040a1b1981 */ /* 0x028768000c1e1900 */
[----:B------:R-:W-:Y:S01]  /*4fa0*/  @!P1 PRMT R50, R0, 0x7610, R50 ;  /* 0x0000761000329816 */ /* 0x000fe20000000032 */
[----:B---3--:R-:W4:Y:S06]  /*4fb0*/  @!P1 LDC R27, c[0x0][0x880] ;  /* 0x00022000ff1b9b82 */ /* 0x008f2c0000000800 */
.L_x_91:
[----:B----45:R-:W-:Y:S01]  /*4fc0*/  @!P0 FSETP.EQ.AND P1, PT, R27, RZ, PT ;  /* 0x000000ff1b00820b */ /* 0x030fe20003f22000 */
[----:B------:R-:W-:Y:S01]  /*4fd0*/  @!UPT UIADD3 URZ, UPT, UPT, URZ, URZ, URZ ;  /* 0x000000fffffff290 */ /* 0x000fe2000fffe0ff */
[----:B------:R-:W-:Y:S11]  /*4fe0*/  @!P0 BRA `(.L_x_92) ;  /* 0x0000000000188947 */ /* 0x000ff60003800000 */
[----:B------:R-:W-:Y:S02]  /*4ff0*/  LOP3.LUT P0, RZ, R50, 0xff, RZ, 0xc0, !PT ;  /* 0x000000ff32ff7812 */ /* 0x000fe4000780c0ff */
[----:B------:R-:W-:Y:S04]  /*5000*/  ISETP.NE.U32.AND P1, PT, R2, RZ, PT ;  /* 0x000000ff0200720c */ /* 0x000fe80003f25070 */
[----:B------:R-:W-:Y:S04]  /*5010*/  ISETP.NE.AND.EX P1, PT, R3, RZ, PT, P1 ;  /* 0x000000ff0300720c */ /* 0x000fe80003f25310 */
[----:B------:R-:W-:Y:S03]  /*5020*/  PLOP3.LUT P1, PT, P1, PT, PT, 0x8, 0x80 ;  /* 0x000000000080781c */ /* 0x000fe60000f2e170 */
[----:B------:R-:W-:Y:S11]  /*5030*/  @P0 FSETP.EQ.AND P1, PT, R27, RZ, PT ;  /* 0x000000ff1b00020b */ /* 0x000ff60003f22000 */
[----:B------:R-:W-:Y:S02]  /*5040*/  @!UPT UIADD3 URZ, UPT, UPT, URZ, URZ, URZ ;  /* 0x000000fffffff290 */ /* 0x000fe4000fffe0ff */
.L_x_92:
[----:B------:R-:W3:Y:S01]  /*5050*/  SYNCS.PHASECHK.TRANS64.TRYWAIT P2, [UR21+0x70], R9 ;  /* 0x00007009ff0075a7 */ /* 0x000ee20008041115 */
[----:B------:R-:W-:Y:S04]  /*5060*/  ELECT P0, URZ, PT ;  /* 0x0000000000ff782f */ /* 0x000fe80003800000 */
[----:B------:R-:W-:Y:S11]  /*5070*/  PLOP3.LUT P1, PT, P1, P0, PT, 0xf2, 0x2f ;  /* 0x00000000002f781c */ /* 0x000ff60000f21e72 */
[----:B------:R-:W-:Y:S02]  /*5080*/  @!UPT UIADD3 URZ, UPT, UPT, URZ, URZ, URZ ;  /* 0x000000fffffff290 */ /* 0x000fe4000fffe0ff */
[----:B------:R-:W-:Y:S05]  /*5090*/  @!P1 IADD3 R8, P0, PT, R16, 0x580, RZ ;  /* 0x0000058010089810 */ /* 0x000fea0007f1e0ff */
[----:B-1----:R-:W-:Y:S01]  /*50a0*/  @!P1 IMAD.X R6, RZ, RZ, R17, P0 ;  /* 0x000000ffff069224 */ /* 0x002fe200000e0611 */
[----:B---3--:R-:W-:Y:S07]  /*50b0*/  @!P2 BRA `(.L_x_93) ;  /* 0x0000004400fca947 */ /* 0x008fee0003800000 */
.L_x_185:
[----:B------:R-:W-:Y:S01]  /*50c0*/  @!P1 R2UR UR5, R8 ;  /* 0x00000000080592ca */ /* 0x000fe200000e0000 */
[----:B------:R-:W-:Y:S01]  /*50d0*/  VOTEU.ALL UP0, P1 ;  /* 0x0000000000ff7886 */ /* 0x000fe20000800000 */
[----:B------:R-:W-:Y:S01]  /*50e0*/  @!P1 R2UR UR4, R6 ;  /* 0x00000000060492ca */ /* 0x000fe200000e0000 */
[----:B------:R-:W-:Y:S01]  /*50f0*/  UMOV UR16, 0x0 ;  /* 0x0000000000107882 */ /* 0x000fe20000000000 */
[----:B------:R-:W-:Y:S01]  /*5100*/  UMOV UR17, 0x10000000 ;  /* 0x1000000000117882 */ /* 0x000fe20000000000 */
[----:B------:R-:W-:Y:S01]  /*5110*/  UMOV UR44, UR36 ;  /* 0x00000024002c7c82 */ /* 0x000fe20008000000 */
[----:B------:R-:W-:Y:S01]  /*5120*/  @!UP0 UIADD3 UR40, UPT, UPT, UR21, 0x200, URZ ;  /* 0x0000020015288890 */ /* 0x000fe2000fffe0ff */
[----:B-1----:R-:W-:Y:S01]  /*5130*/  @!P1 IMAD.MOV.U32 R0, RZ, RZ, 0x1000 ;  /* 0x00001000ff009424 */ /* 0x002fe200078e00ff */
[----:B------:R-:W-:Y:S01]  /*5140*/  @!UP0 UIADD3 UR10, UPT, UPT, UR42, 0x40, URZ ;  /* 0x000000402a0a8890 */ /* 0x000fe2000fffe0ff */
[----:B------:R-:W-:Y:S01]  /*5150*/  @!P1 IADD3 R8, P0, PT, R16, 0x580, RZ ;  /* 0x0000058010089810 */ /* 0x000fe20007f1e0ff */
[----:B------:R-:W-:Y:S01]  /*5160*/  @!UP0 UIADD3 UR8, UPT, UPT, UR21, 0xa00, URZ ;  /* 0x00000a0015088890 */ /* 0x000fe2000fffe0ff */
[----:B------:R-:W-:Y:S02]  /*5170*/  VOTEU.ALL UP0, P1 ;  /* 0x0000000000ff7886 */ /* 0x000fe40000800000 */
[----:B------:R-:W-:Y:S01]  /*5180*/  IMAD.U32 R10, RZ, RZ, UR5 ;  /* 0x00000005ff0a7e24 */ /* 0x000fe2000f8e00ff */
[----:B------:R-:W-:Y:S01]  /*5190*/  UMOV UR9, UR41 ;  /* 0x0000002900097c82 */ /* 0x000fe20008000000 */
[----:B------:R-:W-:Y:S01]  /*51a0*/  IMAD.U32 R11, RZ, RZ, UR4 ;  /* 0x00000004ff0b7e24 */ /* 0x000fe2000f8e00ff */
[----:B------:R-:W-:Y:S01]  /*51b0*/  UMOV UR11, UR43 ;  /* 0x0000002b000b7c82 */ /* 0x000fe20008000000 */
[----:B------:R-:W-:Y:S01]  /*51c0*/  UMOV UR12, UR36 ;  /* 0x00000024000c7c82 */ /* 0x000fe20008000000 */
[----:B------:R-:W-:Y:S01]  /*51d0*/  @!P1 R2UR UR4, R10 ;  /* 0x000000000a0492ca */ /* 0x000fe200000e0000 */
[----:B------:R-:W-:Y:S01]  /*51e0*/  UPRMT UR6, UR47, 0x654, UR41 ;  /* 0x000006542f067896 */ /* 0x000fe20008000029 */
[----:B------:R-:W-:Y:S01]  /*51f0*/  @!P1 R2UR UR5, R11 ;  /* 0x000000000b0592ca */ /* 0x000fe200000e0000 */
[----:B------:R-:W-:Y:S11]  /*5200*/  @!P1 IMAD.X R6, RZ, RZ, R17, P0 ;  /* 0x000000ffff069224 */ /* 0x000ff600000e0611 */
[----:B------:R-:W-:Y:S01]  /*5210*/  @!UPT UIADD3 URZ, UPT, UPT, URZ, URZ, URZ ;  /* 0x000000fffffff290 */ /* 0x000fe2000fffe0ff */
[----:B------:R1:W-:Y:S01]  /*5220*/  @!UP0 UTMALDG.3D [UR40], [UR4], desc[UR16] ;  /* 0x00001028040085b4 */ /* 0x0003e20008011000 */
[----:B------:R-:W-:Y:S05]  /*5230*/  VOTEU.ALL UP0, P1 ;  /* 0x0000000000ff7886 */ /* 0x000fea0000800000 */
[----:B------:R1:W-:Y:S01]  /*5240*/  @!UP0 UTMALDG.3D [UR8], [UR4], desc[UR16] ;  /* 0x00001008040085b4 */ /* 0x0003e20008011000 */
[----:B------:R1:W-:Y:S01]  /*5250*/  @!P1 SYNCS.ARRIVE.TRANS64.RED.A0TR RZ, [UR21+0x50], R0 ;  /* 0x00005000ffff99a7 */ /* 0x0003e20008300415 */
[----:B------:R-:W-:Y:S01]  /*5260*/  SYNCS.ARRIVE.TRANS64.RED.A1T0 RZ, [UR6], RZ ;  /* 0x000000ffffff79a7 */ /* 0x000fe20008100406 */
[----:B------:R-:W3:Y:S02]  /*5270*/  SYNCS.PHASECHK.TRANS64.TRYWAIT P2, [UR21+0x78], R9 ;  /* 0x00007809ff0075a7 */ /* 0x000ee40008041115 */
[----:B-1-3--:R-:W-:Y:S05]  /*5280*/  @!P2 BRA `(.L_x_94) ;  /* 0x0000004400a0a947 */ /* 0x00afea0003800000 */
.L_x_187:
        /* <DEDUP_REMOVED lines=10> */
[----:B------:R-:W-:Y:S02]  /*5330*/  @!UP0 UIADD3 UR10, UPT, UPT, UR42, 0x50, URZ ;  /* 0x000000502a0a8890 */ /* 0x000fe4000fffe0ff */
[----:B------:R-:W-:Y:S01]  /*5340*/  @!UP0 UIADD3 UR8, UPT, UPT, UR21, 0x1a00, URZ ;  /* 0x00001a0015088890 */ /* 0x000fe2000fffe0ff */
[----:B------:R-:W-:Y:S01]  /*5350*/  IMAD.U32 R10, RZ, RZ, UR5 ;  /* 0x00000005ff0a7e24 */ /* 0x000fe2000f8e00ff */
[----:B------:R-:W-:Y:S01]  /*5360*/  VOTEU.ALL UP0, P1 ;  /* 0x0000000000ff7886 */ /* 0x000fe20000800000 */
[----:B------:R-:W-:Y:S01]  /*5370*/  IMAD.U32 R11, RZ, RZ, UR4 ;  /* 0x00000004ff0b7e24 */ /* 0x000fe2000f8e00ff */
[----:B------:R-:W-:Y:S01]  /*5380*/  UMOV UR9, UR33 ;  /* 0x0000002100097c82 */ /* 0x000fe20008000000 */
[----:B------:R-:W-:Y:S01]  /*5390*/  UMOV UR11, UR43 ;  /* 0x0000002b000b7c82 */ /* 0x000fe20008000000 */
[----:B------:R-:W-:Y:S01]  /*53a0*/  @!P1 R2UR UR4, R10 ;  /* 0x000000000a0492ca */ /* 0x000fe200000e0000 */
[----:B------:R-:W-:Y:S01]  /*53b0*/  UMOV UR12, UR36 ;  /* 0x00000024000c7c82 */ /* 0x000fe20008000000 */
[----:B------:R-:W-:Y:S01]  /*53c0*/  @!P1 R2UR UR5, R11 ;  /* 0x000000000b0592ca */ /* 0x000fe200000e0000 */
[----:B------:R-:W-:Y:S01]  /*53d0*/  UPRMT UR6, UR47, 0x654, UR33 ;  /* 0x000006542f067896 */ /* 0x000fe20008000021 */
[----:B------:R-:W-:Y:S11]  /*53e0*/  @!P1 IMAD.X R6, RZ, RZ, R17, P0 ;  /* 0x000000ffff069224 */ /* 0x000ff600000e0611 */
[----:B------:R1:W-:Y:S01]  /*53f0*/  @!UP0 UTMALDG.3D [UR32], [UR4], desc[UR16] ;  /* 0x00001020040085b4 */ /* 0x0003e20008011000 */
[----:B------:R-:W-:Y:S05]  /*5400*/  VOTEU.ALL UP0, P1 ;  /* 0x0000000000ff7886 */ /* 0x000fea0000800000 */
[----:B------:R1:W-:Y:S01]  /*5410*/  @!UP0 UTMALDG.3D [UR8], [UR4], desc[UR16] ;  /* 0x00001008040085b4 */ /* 0x0003e20008011000 */
[----:B------:R1:W-:Y:S01]  /*5420*/  @!P1 SYNCS.ARRIVE.TRANS64.RED.A0TR RZ, [UR21+0x58], R0 ;  /* 0x00005800ffff99a7 */ /* 0x0003e20008300415 */
[----:B------:R-:W-:Y:S01]  /*5430*/  SYNCS.ARRIVE.TRANS64.RED.A1T0 RZ, [UR6], RZ ;  /* 0x000000ffffff79a7 */ /* 0x000fe20008100406 */
[----:B------:R-:W3:Y:S02]  /*5440*/  SYNCS.PHASECHK.TRANS64.TRYWAIT P2, [UR21+0x80], R9 ;  /* 0x00008009ff0075a7 */ /* 0x000ee40008041115 */
[----:B-1-3--:R-:W-:Y:S05]  /*5450*/  @!P2 BRA `(.L_x_95) ;  /* 0x000000440044a947 */ /* 0x00afea0003800000 */
.L_x_189:
        /* <DEDUP_REMOVED lines=9> */
[----:B------:R-:W-:Y:S01]  /*54f0*/  VIADD R14, R14, 0x1 ;  /* 0x000000010e0e7836 */ /* 0x000fe20000000000 */
        /* <DEDUP_REMOVED lines=10> */
[----:B------:R-:W-:Y:S01]  /*55a0*/  UMOV UR12, UR36 ;  /* 0x00000024000c7c82 */ /* 0x000fe20008000000 */
[----:B------:R-:W-:Y:S11]  /*55b0*/  UPRMT UR6, UR47, 0x654, UR25 ;  /* 0x000006542f067896 */ /* 0x000ff60008000019 */
[----:B------:R1:W-:Y:S01]  /*55c0*/  @!UP0 UTMALDG.3D [UR24], [UR4], desc[UR16] ;  /* 0x00001018040085b4 */ /* 0x0003e20008011000 */
[----:B------:R-:W-:Y:S05]  /*55d0*/  VOTEU.ALL UP0, P1 ;  /* 0x0000000000ff7886 */ /* 0x000fea0000800000 */
[----:B------:R1:W-:Y:S01]  /*55e0*/  @!UP0 UTMALDG.3D [UR8], [UR4], desc[UR16] ;  /* 0x00001008040085b4 */ /* 0x0003e20008011000 */
[----:B------:R1:W-:Y:S01]  /*55f0*/  @!P1 SYNCS.ARRIVE.TRANS64.RED.A0TR RZ, [UR21+0x60], R0 ;  /* 0x00006000ffff99a7 */ /* 0x0003e20008300415 */
[----:B------:R-:W-:Y:S01]  /*5600*/  SYNCS.ARRIVE.TRANS64.RED.A1T0 RZ, [UR6], RZ ;  /* 0x000000ffffff79a7 */ /* 0x000fe20008100406 */
[----:B------:R-:W3:Y:S02]  /*5610*/  SYNCS.PHASECHK.TRANS64.TRYWAIT P0, [UR21+0x88], R9 ;  /* 0x00008809ff0075a7 */ /* 0x000ee40008001115 */
[----:B-1-3--:R-:W-:Y:S05]  /*5620*/  @!P0 BRA `(.L_x_96) ;  /* 0x0000004000e88947 */ /* 0x00afea0003800000 */
.L_x_191:
[----:B------:R-:W-:Y:S01]  /*5630*/  UIADD3 UR28, UPT, UPT, UR14, UR63, URZ ;  /* 0x0000003f0e1c7290 */ /* 0x000fe2000fffe0ff */
[----:B------:R-:W-:Y:S01]  /*5640*/  @!P1 IADD3 R6, P0, PT, R16, 0x580, RZ ;  /* 0x0000058010069810 */ /* 0x000fe20007f1e0ff */
[----:B------:R-:W-:Y:S01]  /*5650*/  UPLOP3.LUT UP2, UPT, UPT, UPT, UPT, 0x80, 0x8 ;  /* 0x000000000008789c */ /* 0x000fe20003f4f070 */
[----:B------:R-:W-:Y:S01]  /*5660*/  R2UR UR24, R52 ;  /* 0x00000000341872ca */ /* 0x000fe200000e0000 */
[----:B------:R-:W-:Y:S01]  /*5670*/  VOTEU.ALL UP0, P1 ;  /* 0x0000000000ff7886 */ /* 0x000fe20000800000 */
[----:B------:R-:W-:Y:S01]  /*5680*/  @!P1 R2UR UR5, R6 ;  /* 0x00000000060592ca */ /* 0x000fe200000e0000 */
[----:B-1----:R-:W-:Y:S01]  /*5690*/  @!P1 IMAD.X R0, RZ, RZ, R17, P0 ;  /* 0x000000ffff009224 */ /* 0x002fe200000e0611 */
[----:B------:R-:W-:Y:S01]  /*56a0*/  UMOV UR6, 0x0 ;  /* 0x0000000000067882 */ /* 0x000fe20000000000 */
[----:B------:R-:W-:Y:S01]  /*56b0*/  UMOV UR7, 0x10000000 ;  /* 0x1000000000077882 */ /* 0x000fe20000000000 */
[----:B------:R-:W-:Y:S01]  /*56c0*/  @!UP0 UIADD3 UR18, UPT, UPT, UR42, 0x30, URZ ;  /* 0x000000302a128890 */ /* 0x000fe2000fffe0ff */
[----:B------:R-:W-:Y:S01]  /*56d0*/  ISETP.NE.AND P0, PT, R14, 0x2, PT ;  /* 0x000000020e00780c */ /* 0x000fe20003f05270 */
[----:B------:R-:W-:Y:S01]  /*56e0*/  @!UP0 UIADD3 UR16, UPT, UPT, UR21, 0x3200, URZ ;  /* 0x0000320015108890 */ /* 0x000fe2000fffe0ff */
[----:B------:R-:W-:Y:S01]  /*56f0*/  @!P1 R2UR UR4, R0 ;  /* 0x00000000000492ca */ /* 0x000fe200000e0000 */
[----:B------:R-:W-:Y:S01]  /*5700*/  @!UP0 UIADD3 UR17, UPT, UPT, UR21, 0x68, URZ ;  /* 0x0000006815118890 */ /* 0x000fe2000fffe0ff */
[----:B------:R-:W-:Y:S01]  /*5710*/  SEL R0, RZ, 0x1, P0 ;  /* 0x00000001ff007807 */ /* 0x000fe20000000000 */
[----:B------:R-:W-:Y:S01]  /*5720*/  @!UP0 UIADD3 UR10, UPT, UPT, UR42, 0x70, URZ ;  /* 0x000000702a0a8890 */ /* 0x000fe2000fffe0ff */
[----:B------:R-:W-:Y:S01]  /*5730*/  LOP3.LUT R15, R15, 0x1, RZ, 0x3c, !PT ;  /* 0x000000010f0f7812 */ /* 0x000fe200078e3cff */
[----:B------:R-:W-:Y:S01]  /*5740*/  @!UP0 UIADD3 UR8, UPT, UPT, UR21, 0x3a00, URZ ;  /* 0x00003a0015088890 */ /* 0x000fe2000fffe0ff */
[----:B------:R-:W-:Y:S01]  /*5750*/  IMAD.U32 R8, RZ, RZ, UR5 ;  /* 0x00000005ff087e24 */ /* 0x000fe2000f8e00ff */
[----:B------:R-:W-:Y:S01]  /*5760*/  VOTEU.ALL UP0, P1 ;  /* 0x0000000000ff7886 */ /* 0x000fe20000800000 */
[----:B------:R-:W-:Y:S01]  /*5770*/  UMOV UR19, UR43 ;  /* 0x0000002b00137c82 */ /* 0x000fe20008000000 */
[----:B------:R-:W-:Y:S01]  /*5780*/  UMOV UR20, UR36 ;  /* 0x0000002400147c82 */ /* 0x000fe20008000000 */
[----:B------:R-:W-:Y:S01]  /*5790*/  UMOV UR11, UR43 ;  /* 0x0000002b000b7c82 */ /* 0x000fe20008000000 */
[----:B------:R-:W-:Y:S01]  /*57a0*/  UMOV UR12, UR36 ;  /* 0x00000024000c7c82 */ /* 0x000fe20008000000 */
[----:B------:R-:W-:Y:S01]  /*57b0*/  UMOV UR9, UR17 ;  /* 0x0000001100097c82 */ /* 0x000fe20008000000 */
[----:B------:R-:W-:Y:S01]  /*57c0*/  IMAD.U32 R9, RZ, RZ, UR4 ;  /* 0x00000004ff097e24 */ /* 0x000fe2000f8e00ff */
[----:B------:R-:W-:Y:S01]  /*57d0*/  @!P1 R2UR UR4, R8 ;  /* 0x00000000080492ca */ /* 0x000fe200000e0000 */
[----:B------:R-:W-:Y:S01]  /*57e0*/  UMOV UR36, UR29 ;  /* 0x0000001d00247c82 */ /* 0x000fe20008000000 */
[----:B------:R-:W-:Y:S02]  /*57f0*/  LOP3.LUT R13, R13, R0, RZ, 0x3c, !PT ;  /* 0x000000000d0d7212 */ /* 0x000fe400078e3cff */
[----:B------:R-:W-:Y:S02]  /*5800*/  @!P1 R2UR UR5, R9 ;  /* 0x00000000090592ca */ /* 0x000fe400000e0000 */
[----:B------:R-:W-:Y:S11]  /*5810*/  SEL R14, R14, RZ, P0 ;  /* 0x000000ff0e0e7207 */ /* 0x000ff60000000000 */
[----:B------:R1:W-:Y:S01]  /*5820*/  @!UP0 UTMALDG.3D [UR16], [UR4], desc[UR6] ;  /* 0x00000610040085b4 */ /* 0x0003e20008011000 */
[----:B------:R-:W-:Y:S05]  /*5830*/  VOTEU.ALL UP0, P1 ;  /* 0x0000000000ff7886 */ /* 0x000fea0000800000 */
[----:B------:R3:W-:Y:S01]  /*5840*/  @!UP0 UTMALDG.3D [UR8], [UR4], desc[UR6] ;  /* 0x00000608040085b4 */ /* 0x0007e20008011000 */
[----:B------:R3:W-:Y:S01]  /*5850*/  @!P1 SYNCS.ARRIVE.TRANS64.RED.A0TR RZ, [UR21+0x68], R7 ;  /* 0x00006807ffff99a7 */ /* 0x0007e20008300415 */
[----:B------:R-:W-:Y:S01]  /*5860*/  SYNCS.ARRIVE.TRANS64.RED.A1T0 RZ, [UR37], RZ ;  /* 0x000000ffffff79a7 */ /* 0x000fe20008100425 */
[----:B-1----:R-:W-:Y:S01]  /*5870*/  UIADD3 UR20, UPT, UPT, UR13, UR24, URZ ;  /* 0x000000180d147290 */ /* 0x002fe2000fffe0ff */
[----:B------:R-:W-:Y:S11]  /*5880*/  BRA.U UP1, `(.L_x_97) ;  /* 0xfffffff101047547 */ /* 0x000ff6000b83ffff */
[----:B------:R-:W-:-:S04]  /*5890*/  SHF.L.U32 R2, R15, 0x1f, RZ ;  /* 0x0000001f0f027819 */ /* 0x000fc800000006ff */
[----:B------:R-:W1:Y:S02]  /*58a0*/  SYNCS.PHASECHK.TRANS64.TRYWAIT P0, [UR21+0x70], R2 ;  /* 0x00007002ff0075a7 */ /* 0x000e640008001115 */
[----:B-1----:R-:W-:Y:S05]  /*58b0*/  @!P0 BRA `(.L_x_98) ;  /* 0x00000040005c8947 */ /* 0x002fea0003800000 */
.L_x_193:
[----:B------:R-:W4:Y:S02]  /*58c0*/  SYNCS.PHASECHK.TRANS64.TRYWAIT P0, [UR21+0x78], R2 ;  /* 0x00007802ff0075a7 */ /* 0x000f240008001115 */
[----:B----4-:R-:W-:Y:S05]  /*58d0*/  @!P0 BRA `(.L_x_99) ;  /* 0x00000040006c8947 */ /* 0x010fea0003800000 */
.L_x_195:
[----:B------:R-:W4:Y:S02]  /*58e0*/  SYNCS.PHASECHK.TRANS64.TRYWAIT P0, [UR21+0x80], R2 ;  /* 0x00008002ff0075a7 */ /* 0x000f240008001115 */
[----:B----4-:R-:W-:Y:S05]  /*58f0*/  @!P0 BRA `(.L_x_100) ;  /* 0x00000040007c8947 */ /* 0x010fea0003800000 */
.L_x_197:
[----:B-1----:R-:W-:-:S07]  /*5900*/  MOV R0, UR21 ;  /* 0x0000001500007c02 */ /* 0x002fce0008000f00 */
.L_x_101:
[----:B-1----:R-:W-:-:S04]  /*5910*/  SHF.L.U32 R2, R15, 0x1f, RZ ;  /* 0x0000001f0f027819 */ /* 0x002fc800000006ff */
[----:B------:R1:W4:Y:S03]  /*5920*/  SYNCS.PHASECHK.TRANS64.TRYWAIT P0, [R0+URZ+0x88], R2 ;  /* 0x00008802000075a7 */ /* 0x00032600080011ff */
[----:B----4-:R-:W-:Y:S05]  /*5930*/  @!P0 NANOSLEEP.SYNCS 0x989680 ;  /* 0x009896800000895d */ /* 0x010fea0003900000 */
[----:B------:R-:W4:Y:S02]  /*5940*/  @!P0 SYNCS.PHASECHK.TRANS64 P0, [R0+URZ+0x88], R2 ;  /* 0x00008802000085a7 */ /* 0x000f2400080010ff */
[----:B--234-:R-:W-:Y:S05]  /*5950*/  @P0 EXIT ;  /* 0x000000000000094d */ /* 0x01cfea0003800000 */
[----:B------:R-:W-:Y:S05]  /*5960*/  BRA `(.L_x_101) ;  /* 0xfffffffc00e87947 */ /* 0x000fea000383ffff */
.L_x_86:
[----:B------:R-:W-:-:S06]  /*5970*/  UISETP.GE.AND UP0, UPT, UR25, 0x4, UPT ;  /* 0x000000041900788c */ /* 0x000fcc000bf06270 */
[----:B------:R-:W-:-:S13]  /*5980*/  PLOP3.LUT P0, PT, PT, PT, UP0, 0x80, 0x8 ;  /* 0x000000000008781c */ /* 0x000fda0003f0f008 */
[----:B-1----:R-:W-:Y:S05]  /*5990*/  @!P0 EXIT ;  /* 0x000000000000894d */ /* 0x002fea0003800000 */
[----:B------:R-:W-:Y:S01]  /*59a0*/  BAR.SYNC.DEFER_BLOCKING 0x6, 0xa0 ;  /* 0x0182800000007b1d */ /* 0x000fe20000010000 */
[----:B------:R-:W-:Y:S01]  /*59b0*/  IMAD.SHL.U32 R49, R61, 0x10, RZ ;  /* 0x000000103d317824 */ /* 0x000fe200078e00ff */
[----:B------:R-:W-:Y:S01]  /*59c0*/  CS2R R58, SRZ ;  /* 0x00000000003a7805 */ /* 0x000fe2000001ff00 */
[----:B------:R-:W-:Y:S02]  /*59d0*/  IMAD.SHL.U32 R5, R51, 0x200, RZ ;  /* 0x0000020033057824 */ /* 0x000fe400078e00ff */
[----:B------:R-:W-:Y:S01]  /*59e0*/  IMAD.U32 R23, R61, 0x10000, RZ ;  /* 0x000100003d177824 */ /* 0x000fe200078e00ff */
[----:B------:R-:W-:Y:S01]  /*59f0*/  UMOV UR43, 0x400 ;  /* 0x00000400002b7882 */ /* 0x000fe20000000000 */
[----:B------:R-:W-:Y:S01]  /*5a00*/  LOP3.LUT R48, R49, 0x5b0, RZ, 0xc0, !PT ;  /* 0x000005b031307812 */ /* 0x000fe200078ec0ff */
[----:B------:R-:W-:Y:S01]  /*5a10*/  ULEA UR43, UR47, UR43, 0x18 ;  /* 0x0000002b2f2b7291 */ /* 0x000fe2000f8ec0ff */
[----:B------:R-:W1:Y:S01]  /*5a20*/  LDC.64 R44, c[0x0][0x888] ;  /* 0x00022200ff2c7b82 */ /* 0x000e620000000a00 */
[----:B------:R-:W-:Y:S01]  /*5a30*/  IMAD.SHL.U32 R4, R61, 0x2, RZ ;  /* 0x000000023d047824 */ /* 0x000fe200078e00ff */
[----:B------:R-:W-:Y:S01]  /*5a40*/  LOP3.LUT R48, R48, 0x200, R5, 0xf8, !PT ;  /* 0x0000020030307812 */ /* 0x000fe200078ef805 */
[----:B------:R-:W-:Y:S01]  /*5a50*/  IMAD.SHL.U32 R5, R51, 0x200000, RZ ;  /* 0x0020000033057824 */ /* 0x000fe200078e00ff */
[C---:B------:R-:W-:Y:S01]  /*5a60*/  LOP3.LUT R6, R49.reuse, 0x40, RZ, 0xc0, !PT ;  /* 0x0000004031067812 */ /* 0x040fe200078ec0ff */
[----:B------:R-:W-:Y:S01]  /*5a70*/  UIADD3 UR4, UPT, UPT, UR43, 0x200, URZ ;  /* 0x000002002b047890 */ /* 0x000fe2000fffe0ff */
[----:B------:R-:W-:Y:S01]  /*5a80*/  LOP3.LUT P0, RZ, R49, 0x40, RZ, 0xc0, !PT ;  /* 0x0000004031ff7812 */ /* 0x000fe2000780c0ff */
[----:B------:R-:W-:Y:S01]  /*5a90*/  IMAD.MOV.U32 R60, RZ, RZ, 0x1 ;  /* 0x00000001ff3c7424 */ /* 0x000fe200078e00ff */
[----:B------:R-:W2:Y:S01]  /*5aa0*/  LDC.64 R46, c[0x0][0x890] ;  /* 0x00022400ff2e7b82 */ /* 0x000ea20000000a00 */
[----:B------:R-:W-:Y:S01]  /*5ab0*/  LOP3.LUT R5, R5, 0x200000, RZ, 0xc0, !PT ;  /* 0x0020000005057812 */ /* 0x000fe200078ec0ff */
[----:B------:R-:W-:Y:S01]  /*5ac0*/  IMAD.MOV.U32 R22, RZ, RZ, RZ ;  /* 0x000000ffff167224 */ /* 0x000fe200078e00ff */
[----:B------:R-:W-:Y:S01]  /*5ad0*/  LOP3.LUT R4, R6, 0x8, R4, 0xf8, !PT ;  /* 0x0000000806047812 */ /* 0x000fe200078ef804 */
[----:B------:R-:W-:Y:S01]  /*5ae0*/  IMAD.MOV.U32 R56, RZ, RZ, RZ ;  /* 0x000000ffff387224 */ /* 0x000fe200078e00ff */
[----:B------:R-:W-:Y:S01]  /*5af0*/  LOP3.LUT R23, R5, 0x400000, R23, 0xf8, !PT ;  /* 0x0040000005177812 */ /* 0x000fe200078ef817 */
[----:B------:R-:W-:Y:S01]  /*5b00*/  IMAD.U32 R53, RZ, RZ, UR4 ;  /* 0x00000004ff357e24 */ /* 0x000fe2000f8e00ff */
[----:B------:R-:W3:Y:S01]  /*5b10*/  LDS R0, [UR43+0x150] ;  /* 0x0001502bff007984 */ /* 0x000ee20008000800 */
[----:B------:R-:W4:Y:S01]  /*5b20*/  LDC.64 R42, c[0x0][0x8b0] ;  /* 0x00022c00ff2a7b82 */ /* 0x000f220000000a00 */
[----:B------:R-:W-:Y:S01]  /*5b30*/  LOP3.LUT R48, R48, R4, RZ, 0xfc, !PT ;  /* 0x0000000430307212 */ /* 0x000fe200078efcff */
[----:B------:R-:W1:Y:S01]  /*5b40*/  LDCU UR60, c[0x0][0x370] ;  /* 0x00006e00ff3c77ac */ /* 0x000e620008000800 */
[----:B------:R-:W-:Y:S01]  /*5b50*/  LOP3.LUT R61, R61, 0x60, RZ, 0xc0, !PT ;  /* 0x000000603d3d7812 */ /* 0x000fe200078ec0ff */
[----:B------:R-:W1:Y:S04]  /*5b60*/  LDCU UR42, c[0x0][0xb0c] ;  /* 0x00016180ff2a77ac */ /* 0x000e680008000800 */
[----:B------:R-:W1:Y:S01]  /*5b70*/  LDC.64 R40, c[0x0][0x8a8] ;  /* 0x00022a00ff287b82 */ /* 0x000e620000000a00 */
[----:B------:R-:W1:Y:S01]  /*5b80*/  LDCU UR39, c[0x0][0xb30] ;  /* 0x00016600ff2777ac */ /* 0x000e620008000800 */
[----:B------:R-:W1:Y:S01]  /*5b90*/  LDCU.64 UR54, c[0x0][0x888] ;  /* 0x00011100ff3677ac */ /* 0x000e620008000a00 */
[----:B------:R-:W1:Y:S01]  /*5ba0*/  LDCU.64 UR40, c[0x0][0xb28] ;  /* 0x00016500ff2877ac */ /* 0x000e620008000a00 */
[----:B------:R-:W1:Y:S01]  /*5bb0*/  LDCU.128 UR56, c[0x0][0xb10] ;  /* 0x00016200ff3877ac */ /* 0x000e620008000c00 */
[----:B------:R-:W1:Y:S01]  /*5bc0*/  LDCU UR53, c[0x0][0x374] ;  /* 0x00006e80ff3577ac */ /* 0x000e620008000800 */
[----:B------:R-:W-:Y:S01]  /*5bd0*/  UMOV UR52, URZ ;  /* 0x000000ff00347c82 */ /* 0x000fe20008000000 */
[----:B------:R-:W-:Y:S01]  /*5be0*/  UMOV UR46, URZ ;  /* 0x000000ff002e7c82 */ /* 0x000fe20008000000 */
[----:B---3--:R-:W-:Y:S01]  /*5bf0*/  IMAD.IADD R23, R0, 0x1, R23 ;  /* 0x0000000100177824 */ /* 0x008fe200078e0217 */
[----:B--2---:R-:W-:-:S07]  /*5c00*/  P2R R0, PR, RZ, 0x1 ;  /* 0x00000001ff007803 */ /* 0x004fce0000000000 */
.L_x_145:
[----:B------:R-:W-:Y:S02]  /*5c10*/  LEA R3, R56, UR43, 0x3 ;  /* 0x0000002b38037c11 */ /* 0x000fe4000f8e18ff */
[----:B------:R-:W-:Y:S02]  /*5c20*/  SHF.L.U32 R0, R58, 0x1f, RZ ;  /* 0x0000001f3a007819 */ /* 0x000fe400000006ff */
[----:B-1----:R-:W-:Y:S02]  /*5c30*/  LEA R4, R56, UR43, 0x4 ;  /* 0x0000002b38047c11 */ /* 0x002fe4000f8e20ff */
[----:B------:R-:W2:Y:S02]  /*5c40*/  SYNCS.PHASECHK.TRANS64.TRYWAIT P0, [R3+URZ+0xa0], R0 ;  /* 0x0000a000030075a7 */ /* 0x000ea400080011ff */
[----:B--2---:R-:W-:Y:S05]  /*5c50*/  @!P0 BRA `(.L_x_102) ;  /* 0x0000003c00bc8947 */ /* 0x004fea0003800000 */
.L_x_198:
[----:B------:R-:W3:Y:S01]  /*5c60*/  LDS.128 R4, [R4+0x130] ;  /* 0x0001300004047984 */ /* 0x000ee20000000c00 */
[----:B------:R-:W-:Y:S01]  /*5c70*/  UISETP.GE.AND UP0, UPT, UR45, 0x1, UPT ;  /* 0x000000012d00788c */ /* 0x000fe2000bf06270 */
[----:B------:R-:W-:Y:S01]  /*5c80*/  @!PT LDS RZ, [RZ] ;  /* 0x00000000fffff984 */ /* 0x000fe20000000800 */
[----:B------:R-:W-:Y:S01]  /*5c90*/  @!PT LDS RZ, [RZ] ;  /* 0x00000000fffff984 */ /* 0x000fe20000000800 */
[----:B------:R-:W-:Y:S01]  /*5ca0*/  @!PT LDS RZ, [RZ] ;  /* 0x00000000fffff984 */ /* 0x000fe20000000800 */
[----:B------:R-:W-:Y:S01]  /*5cb0*/  @!PT LDS RZ, [RZ] ;  /* 0x00000000fffff984 */ /* 0x000fe20000000800 */
[----:B------:R1:W-:Y:S06]  /*5cc0*/  MEMBAR.ALL.CTA ;  /* 0x0000000000007992 */ /* 0x0003ec0000008000 */
[----:B-1----:R-:W1:Y:S01]  /*5cd0*/  FENCE.VIEW.ASYNC.S ;  /* 0x00000000000073c6 */ /* 0x002e620000000000 */
[----:B---3--:R-:W-:Y:S11]  /*5ce0*/  LOP3.LUT P0, RZ, R6, 0x1, RZ, 0xc0, !PT ;  /* 0x0000000106ff7812 */ /* 0x008ff6000780c0ff */
[----:B------:R-:W-:Y:S02]  /*5cf0*/  @!UPT UIADD3 URZ, UPT, UPT, URZ, URZ, URZ ;  /* 0x000000fffffff290 */ /* 0x000fe4000fffe0ff */
[----:B-1----:R-:W-:Y:S01]  /*5d00*/  VOTEU.ANY UP1, P0 ;  /* 0x0000000000ff7886 */ /* 0x002fe20000020100 */
[----:B------:R-:W-:Y:S01]  /*5d10*/  PLOP3.LUT P0, PT, PT, PT, UP1, 0x80, 0x8 ;  /* 0x000000000008781c */ /* 0x000fe20003f0f018 */
[----:B------:R-:W-:Y:S11]  /*5d20*/  UP2UR UR62, UPR, URZ, 0x2 ;  /* 0x00000002ff3e7883 */ /* 0x000ff60008000000 */
[----:B------:R-:W-:Y:S01]  /*5d30*/  @!UPT UIADD3 URZ, UPT, UPT, URZ, URZ, URZ ;  /* 0x000000fffffff290 */ /* 0x000fe2000fffe0ff */
[----:B--2---:R-:W-:Y:S02]  /*5d40*/  @P0 SHF.R.U32.HI R0, RZ, 0x10, R5 ;  /* 0x00000010ff000819 */ /* 0x004fe40000011605 */
        /* <DEDUP_REMOVED lines=12> */
[----:B------:R-:W2:Y:S01]  /*5e10*/  LDCU UR12, c[0x0][0xb20] ;  /* 0x00016400ff0c77ac */ /* 0x000ea20008000800 */
[----:B------:R-:W-:Y:S02]  /*5e20*/  UIMAD.WIDE.U32 UR4, UR53, UR59, URZ ;  /* 0x0000003b350472a5 */ /* 0x000fe4000f8e00ff */
[----:B------:R-:W-:Y:S02]  /*5e30*/  UIMAD.WIDE.U32 UR6, UR60, UR56, URZ ;  /* 0x000000383c0672a5 */ /* 0x000fe4000f8e00ff */
[----:B------:R-:W-:Y:S02]  /*5e40*/  UISETP.NE.AND UP0, UPT, UR58, 0x1, UPT ;  /* 0x000000013a00788c */ /* 0x000fe4000bf05270 */
[----:B------:R-:W-:Y:S02]  /*5e50*/  UIMAD.WIDE.U32 UR8, UR37, UR59, URZ ;  /* 0x0000003b250872a5 */ /* 0x000fe4000f8e00ff */
[----:B------:R-:W-:Y:S02]  /*5e60*/  UIMAD.WIDE.U32 UR10, UR38, UR56, URZ ;  /* 0x00000038260a72a5 */ /* 0x000fe4000f8e00ff */
[----:B------:R-:W-:Y:S02]  /*5e70*/  UISETP.NE.AND UP1, UPT, UR42, 0x1, UPT ;  /* 0x000000012a00788c */ /* 0x000fe4000bf25270 */
[----:B------:R-:W-:Y:S01]  /*5e80*/  UISETP.NE.AND UP2, UPT, UR45, 0x1, UPT ;  /* 0x000000012d00788c */ /* 0x000fe2000bf45270 */
[----:B------:R-:W-:Y:S02]  /*5e90*/  UMOV UR4, UR5 ;  /* 0x0000000500047c82 */ /* 0x000fe40008000000 */
[----:B--2---:R-:W-:Y:S03]  /*5ea0*/  USHF.R.U32.HI UR5, URZ, UR12, UR4 ;  /* 0x0000000cff057299 */ /* 0x004fe60008011604 */
[----:B------:R-:W-:Y:S02]  /*5eb0*/  UMOV UR4, UR7 ;  /* 0x0000000700047c82 */ /* 0x000fe40008000000 */
[----:B------:R-:W-:Y:S02]  /*5ec0*/  USHF.R.U32.HI UR7, URZ, UR57, UR4 ;  /* 0x00000039ff077299 */ /* 0x000fe40008011604 */
[----:B------:R-:W-:Y:S02]  /*5ed0*/  USEL UR4, UR53, UR5, !UP0 ;  /* 0x0000000535047287 */ /* 0x000fe4000c000000 */
[----:B------:R-:W-:Y:S01]  /*5ee0*/  USEL UR7, UR60, UR7, !UP1 ;  /* 0x000000073c077287 */ /* 0x000fe2000c800000 */
[----:B------:R-:W-:Y:S01]  /*5ef0*/  UMOV UR5, UR9 ;  /* 0x0000000900057c82 */ /* 0x000fe20008000000 */
[----:B------:R-:W-:Y:S02]  /*5f00*/  UIMAD.WIDE.U32 UR8, UR4, UR40, URZ ;  /* 0x00000028040872a5 */ /* 0x000fe4000f8e00ff */
[----:B------:R-:W-:Y:S03]  /*5f10*/  USHF.R.U32.HI UR6, URZ, UR12, UR5 ;  /* 0x0000000cff067299 */ /* 0x000fe60008011605 */
[----:B------:R-:W-:Y:S01]  /*5f20*/  UMOV UR5, UR11 ;  /* 0x0000000b00057c82 */ /* 0x000fe20008000000 */
[----:B------:R-:W-:Y:S02]  /*5f30*/  UIMAD.WIDE.U32 UR10, UR7, UR40, URZ ;  /* 0x00000028070a72a5 */ /* 0x000fe4000f8e00ff */
[----:B------:R-:W-:Y:S02]  /*5f40*/  USHF.R.U32.HI UR12, URZ, UR57, UR5 ;  /* 0x00000039ff0c7299 */ /* 0x000fe40008011605 */
[----:B------:R-:W-:Y:S01]  /*5f50*/  USEL UR6, UR37, UR6, !UP0 ;  /* 0x0000000625067287 */ /* 0x000fe2000c000000 */
[----:B------:R-:W-:Y:S02]  /*5f60*/  UMOV UR5, UR9 ;  /* 0x0000000900057c82 */ /* 0x000fe40008000000 */
[----:B------:R-:W-:Y:S01]  /*5f70*/  UMOV UR10, UR11 ;  /* 0x0000000b000a7c82 */ /* 0x000fe20008000000 */
[----:B------:R-:W-:Y:S02]  /*5f80*/  @UP2 USHF.R.U32.HI UR4, URZ, UR41, UR5 ;  /* 0x00000029ff042299 */ /* 0x000fe40008011605 */
[----:B------:R-:W-:Y:S02]  /*5f90*/  @UP2 USHF.R.U32.HI UR7, URZ, UR41, UR10 ;  /* 0x00000029ff072299 */ /* 0x000fe4000801160a */
[----:B------:R-:W-:Y:S02]  /*5fa0*/  UIMAD UR4, UR45, UR4, URZ ;  /* 0x000000042d0472a4 */ /* 0x000fe4000f8e02ff */
        /* <DEDUP_REMOVED lines=8> */
[----:B------:R-:W-:Y:S02]  /*6030*/  USEL UR11, UR6, UR4, !UP2 ;  /* 0x00000004060b7287 */ /* 0x000fe4000d000000 */
[----:B------:R-:W-:Y:S02]  /*6040*/  UIADD3 UR8, UPT, UPT, -UR5, URZ, URZ ;  /* 0x000000ff05087290 */ /* 0x000fe4000fffe1ff */
[----:B------:R-:W-:Y:S01]  /*6050*/  UIADD3 UR10, UPT, UPT, -UR11, URZ, URZ ;  /* 0x000000ff0b0a7290 */ /* 0x000fe2000fffe1ff */
[----:B------:R-:W-:Y:S01]  /*6060*/  @!UP0 UMOV UR4, UR9 ;  /* 0x0000000900048c82 */ /* 0x000fe20008000000 */
[----:B------:R-:W-:Y:S02]  /*6070*/  UIADD3 UR9, UPT, UPT, -UR6, URZ, URZ ;  /* 0x000000ff06097290 */ /* 0x000fe4000fffe1ff */
[----:B------:R-:W-:Y:S02]  /*6080*/  @!UP0 USHF.R.U32.HI UR4, URZ, UR41, UR4 ;  /* 0x00000029ff048299 */ /* 0x000fe40008011604 */
[----:B------:R-:W-:Y:S02]  /*6090*/  UIMAD UR10, UR45, UR10, UR6 ;  /* 0x0000000a2d0a72a4 */ /* 0x000fe4000f8e0206 */
[----:B------:R-:W-:Y:S04]  /*60a0*/  @!UP0 USEL UR4, UR5, UR4, !UP2 ;  /* 0x0000000405048287 */ /* 0x000fe8000d000000 */
[----:B------:R-:W-:Y:S02]  /*60b0*/  @!UP0 UIMAD UR10, UR7, UR10, UR4 ;  /* 0x0000000a070a82a4 */ /* 0x000fe4000f8e0204 */
[----:B------:R-:W-:Y:S02]  /*60c0*/  @!UP0 UIADD3 UR11, UPT, UPT, UR11, -UR4, URZ ;  /* 0x800000040b0b8290 */ /* 0x000fe4000fffe0ff */
[----:B------:R-:W-:Y:S02]  /*60d0*/  UIMAD UR7, UR42, UR8, UR38 ;  /* 0x000000082a0772a4 */ /* 0x000fe4000f8e0226 */
[----:B------:R-:W-:Y:S02]  /*60e0*/  @!UP0 UIMAD UR6, UR11, UR45, UR5 ;  /* 0x0000002d0b0682a4 */ /* 0x000fe4000f8e0205 */
[----:B------:R-:W-:Y:S01]  /*60f0*/  UIMAD UR4, UR58, UR9, UR37 ;  /* 0x000000093a0472a4 */ /* 0x000fe2000f8e0225 */
[----:B------:R-:W-:Y:S02]  /*6100*/  @!UP0 UMOV UR5, UR10 ;  /* 0x0000000a00058c82 */ /* 0x000fe40008000000 */
[----:B------:R-:W-:Y:S02]  /*6110*/  UIMAD UR38, UR5, UR42, UR7 ;  /* 0x0000002a052672a4 */ /* 0x000fe4000f8e0207 */
[----:B------:R-:W-:Y:S11]  /*6120*/  UIMAD UR37, UR6, UR58, UR4 ;  /* 0x0000003a062572a4 */ /* 0x000ff6000f8e0204 */
[----:B------:R-:W-:Y:S01]  /*6130*/  @!UPT UIADD3 URZ, UPT, UPT, URZ, URZ, URZ ;  /* 0x000000fffffff290 */ /* 0x000fe2000fffe0ff */
.L_x_103:
[----:B------:R-:W-:Y:S01]  /*6140*/  UISETP.NE.AND UP0, UPT, UR39, 0x1, UPT ;  /* 0x000000012700788c */ /* 0x000fe2000bf05270 */
[----:B------:R-:W-:Y:S01]  /*6150*/  LOP3.LUT P0, RZ, R53, 0x90, RZ, 0xc0, !PT ;  /* 0x0000009035ff7812 */ /* 0x000fe2000780c0ff */
[----:B------:R-:W-:Y:S01]  /*6160*/  USHF.L.U32 UR50, UR28, 0x6, URZ ;  /* 0x000000061c327899 */ /* 0x000fe200080006ff */
[----:B------:R-:W-:Y:S01]  /*6170*/  BSSY.RECONVERGENT B6, `(.L_x_104) ;  /* 0x0000034000067945 */ /* 0x000fe20003800200 */
[----:B------:R-:W-:Y:S01]  /*6180*/  USHF.L.U32 UR49, UR20, 0x7, URZ ;  /* 0x0000000714317899 */ /* 0x000fe200080006ff */
[----:B------:R-:W-:Y:S06]  /*6190*/  IADD3 R56, PT, PT, R56, 0x1, RZ ;  /* 0x0000000138387810 */ /* 0x000fec0007ffe0ff */
[----:B------:R-:W2:Y:S01]  /*61a0*/  @!UP0 LDCU.128 UR12, c[0x0][0xb10] ;  /* 0x00016200ff0c87ac */ /* 0x000ea20008000c00 */
[----:B------:R-:W3:Y:S01]  /*61b0*/  @!UP0 LDCU UR5, c[0x0][0xb0c] ;  /* 0x00016180ff0587ac */ /* 0x000ee20008000800 */
[----:B------:R-:W4:Y:S01]  /*61c0*/  @!UP0 LDCU UR10, c[0x0][0xb20] ;  /* 0x00016400ff0a87ac */ /* 0x000f220008000800 */
[----:B--2---:R-:W-:Y:S02]  /*61d0*/  UIMAD.WIDE.U32 UR8, UR38, UR12, URZ ;  /* 0x0000000c260872a5 */ /* 0x004fe4000f8e00ff */
[----:B------:R-:W-:Y:S02]  /*61e0*/  UIMAD.WIDE.U32 UR6, UR37, UR15, URZ ;  /* 0x0000000f250672a5 */ /* 0x000fe4000f8e00ff */
[----:B------:R-:W-:Y:S03]  /*61f0*/  @!UP0 UISETP.NE.AND UP1, UPT, UR14, 0x1, UPT ;  /* 0x000000010e00888c */ /* 0x000fe6000bf25270 */
[----:B------:R-:W-:Y:S01]  /*6200*/  @!UP0 UMOV UR4, UR9 ;  /* 0x0000000900048c82 */ /* 0x000fe20008000000 */
[----:B---3--:R-:W-:Y:S02]  /*6210*/  @!UP0 UISETP.NE.AND UP2, UPT, UR5, 0x1, UPT ;  /* 0x000000010500888c */ /* 0x008fe4000bf45270 */
[----:B------:R-:W-:Y:S01]  /*6220*/  @!UP0 USHF.R.U32.HI UR4, URZ, UR13, UR4 ;  /* 0x0000000dff048299 */ /* 0x000fe20008011604 */
[----:B------:R-:W-:Y:S02]  /*6230*/  @!UP0 UMOV UR6, UR7 ;  /* 0x0000000700068c82 */ /* 0x000fe40008000000 */
[----:B----4-:R-:W-:Y:S02]  /*6240*/  @!UP0 USHF.R.U32.HI UR6, URZ, UR10, UR6 ;  /* 0x0000000aff068299 */ /* 0x010fe40008011606 */
[----:B------:R-:W-:Y:S02]  /*6250*/  @!UP0 USEL UR7, UR38, UR4, !UP2 ;  /* 0x0000000426078287 */ /* 0x000fe4000d000000 */
[----:B------:R-:W-:Y:S04]  /*6260*/  @!UP0 USEL UR6, UR37, UR6, !UP1 ;  /* 0x0000000625068287 */ /* 0x000fe8000c800000 */
[----:B------:R-:W-:Y:S02]  /*6270*/  @!UP0 UIADD3 UR4, UPT, UPT, -UR7, UR6, URZ ;  /* 0x0000000607048290 */ /* 0x000fe4000fffe1ff */
[----:B------:R-:W-:Y:S02]  /*6280*/  @!UP0 UIADD3 UR6, UPT, UPT, UR7, -UR6, URZ ;  /* 0x8000000607068290 */ /* 0x000fe4000fffe0ff */
[----:B------:R-:W-:Y:S02]  /*6290*/  @!UP0 UIMAD UR38, UR4, UR5, UR38 ;  /* 0x00000005042682a4 */ /* 0x000fe4000f8e0226 */
[----:B------:R-:W-:Y:S01]  /*62a0*/  @!UP0 UIMAD UR37, UR6, UR14, UR37 ;  /* 0x0000000e062582a4 */ /* 0x000fe2000f8e0225 */
[----:B------:R-:W-:Y:S11]  /*62b0*/  @!P0 BRA `(.L_x_105) ;  /* 0x00000000007c8947 */ /* 0x000ff60003800000 */
[----:B------:R-:W2:Y:S01]  /*62c0*/  LDCU.64 UR8, c[0x4][0x80] ;  /* 0x01001000ff0877ac */ /* 0x000ea20008000a00 */
[----:B------:R-:W-:Y:S01]  /*62d0*/  MOV R2, 0x0 ;  /* 0x0000000000027802 */ /* 0x000fe20000000f00 */
[----:B------:R-:W-:Y:S02]  /*62e0*/  HFMA2 R12, -RZ, RZ, 0, 5.9604644775390625e-08 ;  /* 0x00000001ff0c7431 */ /* 0x000fe400000001ff */
[----:B------:R-:W-:Y:S01]  /*62f0*/  IMAD.MOV.U32 R8, RZ, RZ, 0x70 ;  /* 0x00000070ff087424 */ /* 0x000fe200078e00ff */
[----:B------:R3:W4:Y:S01]  /*6300*/  LDC.64 R14, c[0x4][R2] ;  /* 0x01000000020e7b82 */ /* 0x0007220000000a00 */
[----:B------:R-:W1:Y:S01]  /*6310*/  LDCU.64 UR6, c[0x4][0x88] ;  /* 0x01001100ff0677ac */ /* 0x000e620008000a00 */
[----:B------:R-:W-:Y:S01]  /*6320*/  IMAD.MOV.U32 R13, RZ, RZ, RZ ;  /* 0x000000ffff0d7224 */ /* 0x000fe200078e00ff */
[----:B------:R-:W1:Y:S01]  /*6330*/  LDCU.64 UR4, c[0x4][0x8] ;  /* 0x01000100ff0477ac */ /* 0x000e620008000a00 */
[----:B--2---:R-:W-:Y:S01]  /*6340*/  MOV R5, UR9 ;  /* 0x0000000900057c02 */ /* 0x004fe20008000f00 */
[----:B------:R-:W-:Y:S01]  /*6350*/  IMAD.U32 R4, RZ, RZ, UR8 ;  /* 0x00000008ff047e24 */ /* 0x000fe2000f8e00ff */
[----:B-1----:R-:W-:Y:S01]  /*6360*/  MOV R7, UR7 ;  /* 0x0000000700077c02 */ /* 0x002fe20008000f00 */
[----:B------:R-:W-:Y:S01]  /*6370*/  IMAD.U32 R6, RZ, RZ, UR6 ;  /* 0x00000006ff067e24 */ /* 0x000fe2000f8e00ff */
[----:B------:R-:W-:Y:S01]  /*6380*/  MOV R11, UR5 ;  /* 0x00000005000b7c02 */ /* 0x000fe20008000f00 */
[----:B------:R-:W-:Y:S02]  /*6390*/  IMAD.U32 R10, RZ, RZ, UR4 ;  /* 0x00000004ff0a7e24 */ /* 0x000fe4000f8e00ff */
[----:B------:R-:W-:Y:S07]  /*63a0*/  LEPC R20, `(.L_x_106) ;  /* 0x000000001014794e */ /* 0x000fee0000000000 */
[----:B---345:R-:W-:Y:S05]  /*63b0*/  CALL.ABS.NOINC R14 ;  /* 0x000000000e007343 */ /* 0x038fea0003c00000 */
.L_x_106:
[----:B------:R-:W1:Y:S01]  /*63c0*/  LDCU.64 UR8, c[0x4][0x80] ;  /* 0x01001000ff0877ac */ /* 0x000e620008000a00 */
[----:B------:R-:W2:Y:S01]  /*63d0*/  LDC.64 R2, c[0x4][R2] ;  /* 0x0100000002027b82 */ /* 0x000ea20000000a00 */
[----:B------:R-:W-:Y:S02]  /*63e0*/  HFMA2 R12, -RZ, RZ, 0, 5.9604644775390625e-08 ;  /* 0x00000001ff0c7431 */ /* 0x000fe400000001ff */
[----:B------:R-:W-:Y:S02]  /*63f0*/  IMAD.MOV.U32 R8, RZ, RZ, 0x70 ;  /* 0x00000070ff087424 */ /* 0x000fe400078e00ff */
[----:B------:R-:W-:Y:S01]  /*6400*/  IMAD.MOV.U32 R13, RZ, RZ, RZ ;  /* 0x000000ffff0d7224 */ /* 0x000fe200078e00ff */
[----:B------:R-:W3:Y:S01]  /*6410*/  LDCU.64 UR6, c[0x4][0x88] ;  /* 0x01001100ff0677ac */ /* 0x000ee20008000a00 */
[----:B------:R-:W4:Y:S01]  /*6420*/  LDCU.64 UR4, c[0x4][0x8] ;  /* 0x01000100ff0477ac */ /* 0x000f220008000a00 */
[----:B-1----:R-:W-:Y:S02]  /*6430*/  MOV R4, UR8 ;  /* 0x0000000800047c02 */ /* 0x002fe40008000f00 */
[----:B------:R-:W-:Y:S02]  /*6440*/  MOV R5, UR9 ;  /* 0x0000000900057c02 */ /* 0x000fe40008000f00 */
[----:B---3--:R-:W-:Y:S01]  /*6450*/  MOV R7, UR7 ;  /* 0x0000000700077c02 */ /* 0x008fe20008000f00 */
[----:B------:R-:W-:Y:S01]  /*6460*/  IMAD.U32 R6, RZ, RZ, UR6 ;  /* 0x00000006ff067e24 */ /* 0x000fe2000f8e00ff */
[----:B----4-:R-:W-:Y:S01]  /*6470*/  MOV R11, UR5 ;  /* 0x00000005000b7c02 */ /* 0x010fe20008000f00 */
[----:B------:R-:W-:Y:S02]  /*6480*/  IMAD.U32 R10, RZ, RZ, UR4 ;  /* 0x00000004ff0a7e24 */ /* 0x000fe4000f8e00ff */
[----:B------:R-:W-:Y:S07]  /*6490*/  LEPC R20, `(.L_x_105) ;  /* 0x000000001014794e */ /* 0x000fee0000000000 */
[----:B--2---:R-:W-:Y:S05]  /*64a0*/  CALL.ABS.NOINC R2 ;  /* 0x0000000002007343 */ /* 0x004fea0003c00000 */
.L_x_105:
[----:B------:R-:W-:Y:S05]  /*64b0*/  BSYNC.RECONVERGENT B6 ;  /* 0x0000000000067941 */ /* 0x000fea0003800200 */
.L_x_104:
[----:B------:R-:W-:Y:S02]  /*64c0*/  ISETP.NE.U32.AND P0, PT, RZ, UR54, PT ;  /* 0x00000036ff007c0c */ /* 0x000fe4000bf05070 */
[C---:B------:R-:W-:Y:S02]  /*64d0*/  ISETP.NE.U32.AND P1, PT, R46.reuse, RZ, PT ;  /* 0x000000ff2e00720c */ /* 0x040fe40003f25070 */
[----:B------:R-:W-:Y:S02]  /*64e0*/  ISETP.NE.U32.AND P4, PT, R46, RZ, PT ;  /* 0x000000ff2e00720c */ /* 0x000fe40003f85070 */
[----:B------:R-:W-:Y:S02]  /*64f0*/  ISETP.NE.AND.EX P0, PT, RZ, UR55, PT, P0 ;  /* 0x00000037ff007c0c */ /* 0x000fe4000bf05300 */
[C---:B------:R-:W-:Y:S02]  /*6500*/  ISETP.NE.AND.EX P1, PT, R47.reuse, RZ, PT, P1 ;  /* 0x000000ff2f00720c */ /* 0x040fe40003f25310 */
[----:B------:R-:W-:Y:S02]  /*6510*/  ISETP.NE.AND.EX P4, PT, R47, RZ, P0, P4 ;  /* 0x000000ff2f00720c */ /* 0x000fe40000785340 */
[----:B------:R-:W-:Y:S02]  /*6520*/  ISETP.NE.U32.AND P5, PT, R42, RZ, PT ;  /* 0x000000ff2a00720c */ /* 0x000fe40003fa5070 */
[----:B------:R-:W-:Y:S02]  /*6530*/  ISETP.NE.U32.AND P3, PT, RZ, UR54, PT ;  /* 0x00000036ff007c0c */ /* 0x000fe4000bf65070 */
[----:B------:R-:W-:Y:S02]  /*6540*/  PLOP3.LUT P2, PT, PT, PT, PT, 0x8, 0x80 ;  /* 0x000000000080781c */ /* 0x000fe40003f4e170 */
[----:B------:R-:W-:Y:S02]  /*6550*/  ISETP.NE.AND.EX P5, PT, R43, RZ, PT, P5 ;  /* 0x000000ff2b00720c */ /* 0x000fe40003fa5350 */
[----:B------:R-:W-:Y:S03]  /*6560*/  ISETP.NE.AND.EX P3, PT, RZ, UR55, PT, P3 ;  /* 0x00000037ff007c0c */ /* 0x000fe6000bf65330 */
[----:B------:R-:W-:Y:S01]  /*6570*/  @!P4 PLOP3.LUT P2, PT, P1, PT, PT, 0x80, 0x8 ;  /* 0x000000000008c81c */ /* 0x000fe20000f4f070 */
[----:B------:R-:W-:Y:S01]  /*6580*/  @!UPT UIADD3 URZ, UPT, UPT, URZ, URZ, URZ ;  /* 0x000000fffffff290 */ /* 0x000fe2000fffe0ff */
[----:B------:R-:W-:Y:S11]  /*6590*/  @!P1 BRA `(.L_x_107) ;  /* 0x0000000000309947 */ /* 0x000ff60003800000 */
[----:B------:R-:W-:Y:S01]  /*65a0*/  ISETP.NE.U32.AND P0, PT, R44, RZ, PT ;  /* 0x000000ff2c00720c */ /* 0x000fe20003f05070 */
[----:B------:R-:W2:Y:S01]  /*65b0*/  LDCU.64 UR4, c[0x0][0x358] ;  /* 0x00006b00ff0477ac */ /* 0x000ea20008000a00 */
[----:B------:R-:W-:Y:S02]  /*65c0*/  IMAD.MOV.U32 R50, RZ, RZ, 0x1 ;  /* 0x00000001ff327424 */ /* 0x000fe400078e00ff */
[----:B------:R-:W-:Y:S11]  /*65d0*/  ISETP.NE.AND.EX P0, PT, R45, RZ, PT, P0 ;  /* 0x000000ff2d00720c */ /* 0x000ff60003f05300 */
[----:B------:R-:W-:Y:S02]  /*65e0*/  @!UPT UIADD3 URZ, UPT, UPT, URZ, URZ, URZ ;  /* 0x000000fffffff290 */ /* 0x000fe4000fffe0ff */
[----:B------:R-:W3:Y:S01]  /*65f0*/  @P0 LDC.64 R2, c[0x0][0x888] ;  /* 0x00022200ff020b82 */ /* 0x000ee20000000a00 */
[----:B-1----:R-:W-:Y:S04]  /*6600*/  @P0 IMAD R0, R46, UR36, RZ ;  /* 0x000000242e000c24 */ /* 0x002fe8000f8e02ff */
[----:B---3--:R-:W-:Y:S04]  /*6610*/  @P0 IMAD.WIDE R2, R0, 0x4, R2 ;  /* 0x0000000400020825 */ /* 0x008fe800078e0202 */
[----:B------:R-:W-:Y:S01]  /*6620*/  HFMA2 R0, -RZ, RZ, 0, 5.9604644775390625e-08 ;  /* 0x00000001ff007431 */ /* 0x000fe200000001ff */
[----:B--2--5:R2:W5:Y:S04]  /*6630*/  @P0 LDG.E R27, desc[UR4][R2.64] ;  /* 0x00000004021b0981 */ /* 0x024568000c1e1900 */
[----:B------:R-:W-:Y:S01]  /*6640*/  @!P0 PRMT R50, R0, 0x7610, R50 ;  /* 0x0000761000328816 */ /* 0x000fe20000000032 */
[----:B--2---:R-:W3:Y:S06]  /*6650*/  @!P0 LDC R27, c[0x0][0x880] ;  /* 0x00022000ff1b8b82 */ /* 0x004eec0000000800 */
.L_x_107:
[----:B------:R-:W-:Y:S05]  /*6660*/  @!P5 BRA `(.L_x_108) ;  /* 0x000000000024d947 */ /* 0x000fea0003800000 */
[----:B------:R-:W-:Y:S01]  /*6670*/  ISETP.NE.U32.AND P0, PT, R40, RZ, PT ;  /* 0x000000ff2800720c */ /* 0x000fe20003f05070 */
[----:B------:R-:W2:Y:S03]  /*6680*/  LDCU.64 UR4, c[0x0][0x358] ;  /* 0x00006b00ff0477ac */ /* 0x000ea60008000a00 */
[----:B------:R-:W-:Y:S11]  /*6690*/  ISETP.NE.AND.EX P0, PT, R41, RZ, PT, P0 ;  /* 0x000000ff2900720c */ /* 0x000ff60003f05300 */
[----:B------:R-:W-:Y:S02]  /*66a0*/  @!UPT UIADD3 URZ, UPT, UPT, URZ, URZ, URZ ;  /* 0x000000fffffff290 */ /* 0x000fe4000fffe0ff */
[----:B------:R-:W4:Y:S01]  /*66b0*/  @P0 LDC.64 R2, c[0x0][0x8a8] ;  /* 0x00022a00ff020b82 */ /* 0x000f220000000a00 */
[----:B-1----:R-:W-:Y:S04]  /*66c0*/  @P0 IMAD R0, R42, UR36, RZ ;  /* 0x000000242a000c24 */ /* 0x002fe8000f8e02ff */
[----:B----4-:R-:W-:Y:S05]  /*66d0*/  @P0 IMAD.WIDE R2, R0, 0x4, R2 ;  /* 0x0000000400020825 */ /* 0x010fea00078e0202 */
[----:B--2--5:R2:W5:Y:S02]  /*66e0*/  @P0 LDG.E R24, desc[UR4][R2.64] ;  /* 0x0000000402180981 */ /* 0x024564000c1e1900 */
[----:B--2---:R-:W4:Y:S02]  /*66f0*/  @!P0 LDC R24, c[0x0][0x8a0] ;  /* 0x00022800ff188b82 */ /* 0x004f240000000800 */
.L_x_108:
[----:B---3-5:R-:W-:Y:S01]  /*6700*/  FSETP.NEU.AND P0, PT, R27, RZ, PT ;  /* 0x000000ff1b00720b */ /* 0x028fe20003f0d000 */
[----:B------:R-:W-:Y:S01]  /*6710*/  IMAD.SHL.U32 R57, R48, 0x2, RZ ;  /* 0x0000000230397824 */ /* 0x000fe200078e00ff */
[----:B------:R-:W-:Y:S01]  /*6720*/  SEL R3, RZ, 0xffffffff, P3 ;  /* 0xffffffffff037807 */ /* 0x000fe20001800000 */
[----:B------:R-:W-:Y:S01]  /*6730*/  BSSY B1, `(.L_x_109) ;  /* 0x0000033000017945 */ /* 0x000fe20003800000 */
[----:B------:R-:W-:Y:S01]  /*6740*/  @!P4 LOP3.LUT P3, RZ, R50, 0xff, RZ, 0xc0, !PT ;  /* 0x000000ff32ffc812 */ /* 0x000fe2000786c0ff */
[----:B------:R-:W-:Y:S01]  /*6750*/  IMAD.MOV.U32 R64, RZ, RZ, 0x1 ;  /* 0x00000001ff407424 */ /* 0x000fe200078e00ff */
[----:B-1----:R-:W-:Y:S01]  /*6760*/  @!P4 SEL R0, RZ, 0xffffffff, P0 ;  /* 0xffffffffff00c807 */ /* 0x002fe20000000000 */
[----:B------:R-:W-:Y:S01]  /*6770*/  IMAD R25, R22, 0x40, R23 ;  /* 0x0000004016197824 */ /* 0x000fe200078e0217 */
[----:B------:R-:W-:Y:S01]  /*6780*/  LOP3.LUT R60, R60, 0x1, RZ, 0x3c, !PT ;  /* 0x000000013c3c7812 */ /* 0x000fe200078e3cff */
[----:B------:R-:W-:Y:S01]  /*6790*/  IMAD.MOV.U32 R26, RZ, RZ, RZ ;  /* 0x000000ffff1a7224 */ /* 0x000fe200078e00ff */
[----:B------:R-:W-:Y:S02]  /*67a0*/  @P2 SEL R0, R3, R0, !P3 ;  /* 0x0000000003002207 */ /* 0x000fe40005800000 */
[----:B------:R-:W-:Y:S02]  /*67b0*/  CS2R R38, SRZ ;  /* 0x0000000000267805 */ /* 0x000fe4000001ff00 */
[----:B------:R-:W-:Y:S02]  /*67c0*/  LEA R54, R22, UR43, 0x3 ;  /* 0x0000002b16367c11 */ /* 0x000fe4000f8e18ff */
[----:B------:R-:W-:Y:S02]  /*67d0*/  CS2R R36, SRZ ;  /* 0x0000000000247805 */ /* 0x000fe4000001ff00 */
[----:B------:R-:W-:Y:S02]  /*67e0*/  @!P4 LOP3.LUT R0, R0, 0x1, RZ, 0xc0, !PT ;  /* 0x000000010000c812 */ /* 0x000fe400078ec0ff */
[----:B------:R-:W-:Y:S02]  /*67f0*/  CS2R R30, SRZ ;  /* 0x00000000001e7805 */ /* 0x000fe4000001ff00 */
[----:B------:R-:W-:Y:S02]  /*6800*/  SEL R2, RZ, 0xffffffff, P0 ;  /* 0xffffffffff027807 */ /* 0x000fe40000000000 */
[----:B------:R-:W-:Y:S02]  /*6810*/  CS2R R28, SRZ ;  /* 0x00000000001c7805 */ /* 0x000fe4000001ff00 */
[----:B------:R-:W-:Y:S01]  /*6820*/  ISETP.NE.U32.OR P6, PT, R0, 0x1, P4 ;  /* 0x000000010000780c */ /* 0x000fe200027c5470 */
[----:B------:R-:W-:Y:S01]  /*6830*/  VIADD R63, R57, UR43 ;  /* 0x0000002b393f7c36 */ /* 0x000fe20008000000 */
[----:B------:R-:W-:Y:S02]  /*6840*/  LOP3.LUT P4, R55, R50, 0xff, RZ, 0xc0, !PT ;  /* 0x000000ff32377812 */ /* 0x000fe4000788c0ff */
[----:B------:R-:W-:Y:S02]  /*6850*/  P2R R62, PR, RZ, 0x40 ;  /* 0x00000040ff3e7803 */ /* 0x000fe40000000000 */
[----:B------:R-:W-:Y:S04]  /*6860*/  @P1 SEL R2, R3, R2, !P4 ;  /* 0x0000000203021207 */ /* 0x000fe80006000000 */
[----:B------:R-:W-:Y:S03]  /*6870*/  LOP3.LUT R2, R2, 0x1, RZ, 0xc0, !PT ;  /* 0x0000000102027812 */ /* 0x000fe600078ec0ff */
[----:B------:R-:W-:Y:S02]  /*6880*/  @P6 SHF.L.U32 R0, R60, 0x1f, RZ ;  /* 0x0000001f3c006819 */ /* 0x000fe400000006ff */
[----:B------:R-:W-:Y:S02]  /*6890*/  ISETP.NE.U32.AND P5, PT, R2, 0x1, PT ;  /* 0x000000010200780c */ /* 0x000fe40003fa5070 */
[----:B------:R1:W2:Y:S02]  /*68a0*/  @P6 SYNCS.PHASECHK.TRANS64.TRYWAIT P3, [UR43+0x50], R0 ;  /* 0x00005000ff0065a7 */ /* 0x0002a4000806112b */
[----:B------:R-:W-:Y:S02]  /*68b0*/  P2R R65, PR, RZ, 0x20 ;  /* 0x00000020ff417803 */ /* 0x000fe40000000000 */
[----:B-1----:R-:W-:Y:S04]  /*68c0*/  SHF.L.U32 R0, R59, 0x1f, RZ ;  /* 0x0000001f3b007819 */ /* 0x002fe800000006ff */
[----:B------:R1:W3:Y:S01]  /*68d0*/  SYNCS.PHASECHK.TRANS64.TRYWAIT P2, [R54+URZ+0xc0], R0 ;  /* 0x0000c000360075a7 */ /* 0x0002e200080411ff */
[----:B--2---:R-:W-:Y:S01]  /*68e0*/  @P6 SEL R64, RZ, 0x1, !P3 ;  /* 0x00000001ff406807 */ /* 0x004fe20005800000 */
[----:B-1----:R-:W-:Y:S06]  /*68f0*/  @!P6 BRA `(.L_x_110) ;  /* 0x000000000058e947 */ /* 0x002fec0003800000 */
[----:B------:R-:W-:Y:S01]  /*6900*/  VIADD R2, R63, 0x200 ;  /* 0x000002003f027836 */ /* 0x000fe20000000000 */
[----:B------:R-:W-:Y:S01]  /*6910*/  LOP3.LUT P6, RZ, R49, 0x40, RZ, 0xc0, !PT ;  /* 0x0000004031ff7812 */ /* 0x000fe200078cc0ff */
[----:B------:R-:W-:Y:S01]  /*6920*/  BSSY B0, `(.L_x_111) ;  /* 0x000000e000007945 */ /* 0x000fe20003800000 */
[----:B------:R-:W-:Y:S01]  /*6930*/  ISETP.NE.AND P1, PT, R64, RZ, PT ;  /* 0x000000ff4000720c */ /* 0x000fe20003f25270 */
[----:B------:R-:W-:Y:S01]  /*6940*/  @P5 VIADD R4, R63, 0x210 ;  /* 0x000002103f045836 */ /* 0x000fe20000000000 */
[----:B------:R-:W-:Y:S01]  /*6950*/  PLOP3.LUT P0, PT, PT, PT, PT, 0x8, 0x80 ;  /* 0x000000000080781c */ /* 0x000fe20003f0e170 */
[----:B------:R-:W-:Y:S01]  /*6960*/  IMAD.MOV.U32 R39, RZ, RZ, RZ ;  /* 0x000000ffff277224 */ /* 0x000fe200078e00ff */
[----:B------:R-:W-:Y:S02]  /*6970*/  @P5 PLOP3.LUT P0, PT, P6, PT, PT, 0x80, 0x8 ;  /* 0x000000000008581c */ /* 0x000fe4000370f070 */
[----:B------:R-:W-:Y:S02]  /*6980*/  CS2R R36, SRZ ;  /* 0x0000000000247805 */ /* 0x000fe4000001ff00 */
[----:B------:R-:W-:Y:S02]  /*6990*/  CS2R R30, SRZ ;  /* 0x00000000001e7805 */ /* 0x000fe4000001ff00 */
[----:B------:R-:W-:Y:S07]  /*69a0*/  CS2R R28, SRZ ;  /* 0x00000000001c7805 */ /* 0x000fee000001ff00 */
[----:B------:R-:W-:Y:S01]  /*69b0*/  @P0 VIADD R4, R2, 0xfffffff0 ;  /* 0xfffffff002040836 */ /* 0x000fe20000000000 */
[----:B------:R-:W-:Y:S06]  /*69c0*/  @P1 BRA `(.L_x_112) ;  /* 0x00000000000c1947 */ /* 0x000fec0003800000 */
[----:B------:R-:W-:Y:S04]  /*69d0*/  SHF.L.U32 R3, R60, 0x1f, RZ ;  /* 0x0000001f3c037819 */ /* 0x000fe800000006ff */
[----:B------:R-:W1:Y:S02]  /*69e0*/  SYNCS.PHASECHK.TRANS64.TRYWAIT P0, [UR43+0x50], R3 ;  /* 0x00005003ff0075a7 */ /* 0x000e64000800112b */
[----:B-1----:R-:W-:Y:S05]  /*69f0*/  @!P0 BRA `(.L_x_113) ;  /* 0x0000003000688947 */ /* 0x002fea0003800000 */
.L_x_112:
[----:B------:R-:W-:Y:S05]  /*6a00*/  BSYNC B0 ;  /* 0x0000000000007941 */ /* 0x000fea0003800000 */
.L_x_111:
[----:B------:R-:W-:Y:S01]  /*6a10*/  ISETP.NE.AND P0, PT, R65, RZ, PT ;  /* 0x000000ff4100720c */ /* 0x000fe20003f05270 */
[----:B------:R-:W-:Y:S11]  /*6a20*/  HFMA2 R26, -RZ, RZ, 0, 5.9604644775390625e-08 ;  /* 0x00000001ff1a7431 */ /* 0x000ff600000001ff */
[----:B------:R-:W-:Y:S01]  /*6a30*/  @!UPT UIADD3 URZ, UPT, UPT, URZ, URZ, URZ ;  /* 0x000000fffffff290 */ /* 0x000fe2000fffe0ff */
[----:B------:R2:W1:Y:S04]  /*6a40*/  @P0 LDS.128 R36, [R4] ;  /* 0x0000000004240984 */ /* 0x0004680000000c00 */
[----:B------:R2:W1:Y:S02]  /*6a50*/  @P0 LDS.128 R28, [R57+UR43+0x200] ;  /* 0x0002002b391c0984 */ /* 0x0004640008000c00 */
.L_x_110:
[----:B------:R-:W-:Y:S05]  /*6a60*/  BSYNC B1 ;  /* 0x0000000000017941 */ /* 0x000fea0003800000 */
.L_x_109:
[----:B-1----:R-:W-:Y:S04]  /*6a70*/  SHF.R.U32.HI R2, RZ, 0x15, R25 ;  /* 0x00000015ff027819 */ /* 0x002fe80000011619 */
[----:B------:R-:W-:Y:S01]  /*6a80*/  LOP3.LUT P0, RZ, R2, 0x3, R51, 0x48, !PT ;  /* 0x0000000302ff7812 */ /* 0x000fe20007804833 */
[----:B------:R-:W-:Y:S01]  /*6a90*/  @!UPT UIADD3 URZ, UPT, UPT, URZ, URZ, URZ ;  /* 0x000000fffffff290 */ /* 0x000fe2000fffe0ff */
[----:B---3--:R-:W-:Y:S11]  /*6aa0*/  @P2 BRA `(.L_x_114) ;  /* 0x0000000000082947 */ /* 0x008ff60003800000 */
[----:B------:R-:W1:Y:S02]  /*6ab0*/  SYNCS.PHASECHK.TRANS64.TRYWAIT P1, [R54+URZ+0xc0], R0 ;  /* 0x0000c000360075a7 */ /* 0x000e6400080211ff */
[----:B-1----:R-:W-:Y:S05]  /*6ac0*/  @!P1 BRA `(.L_x_115) ;  /* 0x00000030004c9947 */ /* 0x002fea0003800000 */
.L_x_114:
[----:B------:R-:W-:Y:S05]  /*6ad0*/  @!P0 BRA `(.L_x_116) ;  /* 0x0000000000408947 */ /* 0x000fea0003800000 */
[----:B------:R-:W3:Y:S01]  /*6ae0*/  LDCU.64 UR8, c[0x4][0x70] ;  /* 0x01000e00ff0877ac */ /* 0x000ee20008000a00 */
[----:B------:R-:W-:Y:S01]  /*6af0*/  MOV R3, 0x0 ;  /* 0x0000000000037802 */ /* 0x000fe20000000f00 */
[----:B------:R-:W-:Y:S02]  /*6b00*/  HFMA2 R12, -RZ, RZ, 0, 5.9604644775390625e-08 ;  /* 0x00000001ff0c7431 */ /* 0x000fe400000001ff */
[----:B------:R-:W-:Y:S02]  /*6b10*/  IMAD.MOV.U32 R8, RZ, RZ, 0x192 ;  /* 0x00000192ff087424 */ /* 0x000fe400078e00ff */
[----:B------:R-:W-:Y:S01]  /*6b20*/  IMAD.MOV.U32 R13, RZ, RZ, RZ ;  /* 0x000000ffff0d7224 */ /* 0x000fe200078e00ff */
[----:B------:R-:W5:Y:S01]  /*6b30*/  LDCU.64 UR6, c[0x4][0x78] ;  /* 0x01000f00ff0677ac */ /* 0x000f620008000a00 */
[----:B------:R-:W1:Y:S01]  /*6b40*/  LDC.64 R2, c[0x4][R3] ;  /* 0x0100000003027b82 */ /* 0x000e620000000a00 */
[----:B------:R-:W4:Y:S01]  /*6b50*/  LDCU.64 UR4, c[0x4][0x10] ;  /* 0x01000200ff0477ac */ /* 0x000f220008000a00 */
[----:B---3--:R-:W-:Y:S01]  /*6b60*/  MOV R5, UR9 ;  /* 0x0000000900057c02 */ /* 0x008fe20008000f00 */
[----:B--2---:R-:W-:Y:S01]  /*6b70*/  IMAD.U32 R4, RZ, RZ, UR8 ;  /* 0x00000008ff047e24 */ /* 0x004fe2000f8e00ff */
[----:B-----5:R-:W-:Y:S01]  /*6b80*/  MOV R7, UR7 ;  /* 0x0000000700077c02 */ /* 0x020fe20008000f00 */
[----:B------:R-:W-:Y:S01]  /*6b90*/  IMAD.U32 R6, RZ, RZ, UR6 ;  /* 0x00000006ff067e24 */ /* 0x000fe2000f8e00ff */
[----:B----4-:R-:W-:Y:S01]  /*6ba0*/  MOV R11, UR5 ;  /* 0x00000005000b7c02 */ /* 0x010fe20008000f00 */
[----:B------:R-:W-:Y:S02]  /*6bb0*/  IMAD.U32 R10, RZ, RZ, UR4 ;  /* 0x00000004ff0a7e24 */ /* 0x000fe4000f8e00ff */
[----:B------:R-:W-:Y:S07]  /*6bc0*/  LEPC R20, `(.L_x_116) ;  /* 0x000000001014794e */ /* 0x000fee0000000000 */
[----:B-1----:R-:W-:Y:S05]  /*6bd0*/  CALL.ABS.NOINC R2 ;  /* 0x0000000002007343 */ /* 0x002fea0003c00000 */
.L_x_116:
[----:B------:R-:W-:Y:S05]  /*6be0*/  WARPSYNC.ALL ;  /* 0x0000000000007948 */ /* 0x000fea0003800000 */
[----:B------:R-:W-:Y:S01]  /*6bf0*/  R2UR UR4, R25 ;  /* 0x00000000190472ca */ /* 0x000fe200000e0000 */
[--C-:B------:R-:W-:Y:S01]  /*6c00*/  HADD2.F32 R3, -RZ, R28.reuse.H0_H0 ;  /* 0x2000001cff037230 */ /* 0x100fe20000004100 */
[----:B------:R-:W-:Y:S01]  /*6c10*/  MOV R66, 0x10 ;  /* 0x0000001000427802 */ /* 0x000fe20000000f00 */
[--C-:B------:R-:W-:Y:S01]  /*6c20*/  HADD2.F32 R20, -RZ, R29.reuse.H0_H0 ;  /* 0x2000001dff147230 */ /* 0x100fe20000004100 */
[----:B------:R-:W-:Y:S01]  /*6c30*/  LOP3.LUT P6, RZ, R49, 0x40, RZ, 0xc0, !PT ;  /* 0x0000004031ff7812 */ /* 0x000fe200078cc0ff */
[----:B------:R-:W-:Y:S01]  /*6c40*/  HADD2.F32 R21, -RZ, R29.H1_H1 ;  /* 0x3000001dff157230 */ /* 0x000fe20000004100 */
[----:B------:R-:W-:Y:S01]  /*6c50*/  ISETP.NE.AND P0, PT, R61, RZ, PT ;  /* 0x000000ff3d00720c */ /* 0x000fe20003f05270 */
[----:B------:R-:W-:Y:S01]  /*6c60*/  BSSY.RECONVERGENT B0, `(.L_x_117) ;  /* 0x0000052000007945 */ /* 0x000fe20003800200 */
[----:B------:R-:W-:Y:S04]  /*6c70*/  SEL R66, R66, 0xfffffff0, !P6 ;  /* 0xfffffff042427807 */ /* 0x000fe80007000000 */
[----:B------:R-:W-:Y:S01]  /*6c80*/  IADD3 R63, PT, PT, R63, R66, RZ ;  /* 0x000000423f3f7210 */ /* 0x000fe20007ffe0ff */
[----:B--2---:R-:W1:Y:S02]  /*6c90*/  LDTM.x16 R4, tmem[UR4] ;  /* 0x00000004000479ee */ /* 0x004e640008240000 */
[C---:B-1--4-:R-:W-:Y:S01]  /*6ca0*/  FMUL R0, R24.reuse, R4 ;  /* 0x0000000418007220 */ /* 0x052fe20000400000 */
[----:B------:R-:W-:Y:S02]  /*6cb0*/  HADD2.F32 R4, -RZ, R28.H1_H1 ;  /* 0x3000001cff047230 */ /* 0x000fe40000004100 */
[C---:B------:R-:W-:Y:S01]  /*6cc0*/  FMUL R2, R24.reuse, R5 ;  /* 0x0000000518027220 */ /* 0x040fe20000400000 */
[C---:B------:R-:W-:Y:S01]  /*6cd0*/  FMUL R7, R24.reuse, R7 ;  /* 0x0000000718077220 */ /* 0x040fe20000400000 */
[C---:B------:R-:W-:Y:S01]  /*6ce0*/  FFMA R0, R27.reuse, R3, R0 ;  /* 0x000000031b007223 */ /* 0x040fe20000000000 */
[C---:B------:R-:W-:Y:S01]  /*6cf0*/  FMUL R3, R24.reuse, R6 ;  /* 0x0000000618037220 */ /* 0x040fe20000400000 */
[C---:B------:R-:W-:Y:S01]  /*6d00*/  FFMA R2, R27.reuse, R4, R2 ;  /* 0x000000041b027223 */ /* 0x040fe20000000002 */
[C---:B------:R-:W-:Y:S01]  /*6d10*/  FMUL R4, R24.reuse, R8 ;  /* 0x0000000818047220 */ /* 0x040fe20000400000 */
[C---:B------:R-:W-:Y:S01]  /*6d20*/  FMUL R8, R24.reuse, R12 ;  /* 0x0000000c18087220 */ /* 0x040fe20000400000 */
[----:B------:R-:W-:Y:S01]  /*6d30*/  FMUL R12, R24, R16 ;  /* 0x00000010180c7220 */ /* 0x000fe20000400000 */
[--C-:B------:R-:W-:Y:S01]  /*6d40*/  HADD2.F32 R16, -RZ, R30.reuse.H0_H0 ;  /* 0x2000001eff107230 */ /* 0x100fe20000004100 */
[----:B------:R-:W-:Y:S01]  /*6d50*/  F2FP.F16.F32.PACK_AB R32, R2, R0 ;  /* 0x000000000220723e */ /* 0x000fe200000000ff */
[----:B------:R-:W-:Y:S02]  /*6d60*/  HADD2.F32 R0, -RZ, R30.H1_H1 ;  /* 0x3000001eff007230 */ /* 0x000fe40000004100 */
[C---:B------:R-:W-:Y:S01]  /*6d70*/  FMUL R5, R24.reuse, R9 ;  /* 0x0000000918057220 */ /* 0x040fe20000400000 */
[C---:B------:R-:W-:Y:S01]  /*6d80*/  FFMA R3, R27.reuse, R20, R3 ;  /* 0x000000141b037223 */ /* 0x040fe20000000003 */
[C---:B------:R-:W-:Y:S01]  /*6d90*/  FFMA R7, R27.reuse, R21, R7 ;  /* 0x000000151b077223 */ /* 0x040fe20000000007 */
[--C-:B------:R-:W-:Y:S02]  /*6da0*/  HADD2.F32 R2, -RZ, R31.reuse.H0_H0 ;  /* 0x2000001fff027230 */ /* 0x100fe40000004100 */
[C---:B------:R-:W-:Y:S01]  /*6db0*/  FFMA R4, R27.reuse, R16, R4 ;  /* 0x000000101b047223 */ /* 0x040fe20000000004 */
[C---:B------:R-:W-:Y:S01]  /*6dc0*/  FMUL R6, R24.reuse, R10 ;  /* 0x0000000a18067220 */ /* 0x040fe20000400000 */
[C---:B------:R-:W-:Y:S01]  /*6dd0*/  FFMA R5, R27.reuse, R0, R5 ;  /* 0x000000001b057223 */ /* 0x040fe20000000005 */
[----:B------:R-:W-:Y:S02]  /*6de0*/  HADD2.F32 R16, -RZ, R31.H1_H1 ;  /* 0x3000001fff107230 */ /* 0x000fe40000004100 */
[C---:B------:R-:W-:Y:S01]  /*6df0*/  FMUL R11, R24.reuse, R11 ;  /* 0x0000000b180b7220 */ /* 0x040fe20000400000 */
[--C-:B------:R-:W-:Y:S02]  /*6e00*/  HADD2.F32 R0, -RZ, R36.reuse.H0_H0 ;  /* 0x20000024ff007230 */ /* 0x100fe40000004100 */
[----:B------:R-:W-:Y:S01]  /*6e10*/  FFMA R6, R27, R2, R6 ;  /* 0x000000021b067223 */ /* 0x000fe20000000006 */
[----:B------:R-:W-:Y:S01]  /*6e20*/  F2FP.F16.F32.PACK_AB R33, R7, R3 ;  /* 0x000000030721723e */ /* 0x000fe200000000ff */
[----:B------:R-:W-:Y:S02]  /*6e30*/  HADD2.F32 R2, -RZ, R36.H1_H1 ;  /* 0x30000024ff027230 */ /* 0x000fe40000004100 */
[C---:B------:R-:W-:Y:S01]  /*6e40*/  FFMA R11, R27.reuse, R16, R11 ;  /* 0x000000101b0b7223 */ /* 0x040fe2000000000b */
[C---:B------:R-:W-:Y:S01]  /*6e50*/  FMUL R9, R24.reuse, R13 ;  /* 0x0000000d18097220 */ /* 0x040fe20000400000 */
[--C-:B------:R-:W-:Y:S02]  /*6e60*/  HADD2.F32 R3, -RZ, R37.reuse.H0_H0 ;  /* 0x20000025ff037230 */ /* 0x100fe40000004100 */
[C---:B------:R-:W-:Y:S01]  /*6e70*/  FFMA R8, R27.reuse, R0, R8 ;  /* 0x000000001b087223 */ /* 0x040fe20000000008 */
[C---:B------:R-:W-:Y:S01]  /*6e80*/  FMUL R10, R24.reuse, R14 ;  /* 0x0000000e180a7220 */ /* 0x040fe20000400000 */
[----:B------:R-:W-:Y:S02]  /*6e90*/  HADD2.F32 R0, -RZ, R37.H1_H1 ;  /* 0x30000025ff007230 */ /* 0x000fe40000004100 */
[C---:B------:R-:W-:Y:S01]  /*6ea0*/  FMUL R15, R24.reuse, R15 ;  /* 0x0000000f180f7220 */ /* 0x040fe20000400000 */
[C---:B------:R-:W-:Y:S01]  /*6eb0*/  FFMA R9, R27.reuse, R2, R9 ;  /* 0x000000021b097223 */ /* 0x040fe20000000009 */
[----:B------:R-:W-:Y:S01]  /*6ec0*/  FFMA R10, R27, R3, R10 ;  /* 0x000000031b0a7223 */ /* 0x000fe2000000000a */
[--C-:B------:R-:W-:Y:S01]  /*6ed0*/  HADD2.F32 R2, -RZ, R38.reuse.H0_H0 ;  /* 0x20000026ff027230 */ /* 0x100fe20000004100 */
[----:B------:R-:W-:Y:S01]  /*6ee0*/  F2FP.F16.F32.PACK_AB R34, R5, R4 ;  /* 0x000000040522723e */ /* 0x000fe200000000ff */
[----:B------:R-:W-:Y:S02]  /*6ef0*/  HADD2.F32 R3, -RZ, R38.H1_H1 ;  /* 0x30000026ff037230 */ /* 0x000fe40000004100 */
[----:B------:R-:W-:Y:S01]  /*6f00*/  FFMA R15, R27, R0, R15 ;  /* 0x000000001b0f7223 */ /* 0x000fe2000000000f */
[C---:B------:R-:W-:Y:S01]  /*6f10*/  FMUL R13, R24.reuse, R17 ;  /* 0x00000011180d7220 */ /* 0x040fe20000400000 */
[--C-:B------:R-:W-:Y:S02]  /*6f20*/  HADD2.F32 R4, -RZ, R39.reuse.H0_H0 ;  /* 0x20000027ff047230 */ /* 0x100fe40000004100 */
[C---:B------:R-:W-:Y:S01]  /*6f30*/  FMUL R14, R24.reuse, R18 ;  /* 0x00000012180e7220 */ /* 0x040fe20000400000 */
[----:B------:R-:W-:Y:S02]  /*6f40*/  HADD2.F32 R0, -RZ, R39.H1_H1 ;  /* 0x30000027ff007230 */ /* 0x000fe40000004100 */
[----:B------:R-:W-:Y:S01]  /*6f50*/  FMUL R19, R24, R19 ;  /* 0x0000001318137220 */ /* 0x000fe20000400000 */
[----:B------:R-:W-:Y:S01]  /*6f60*/  F2FP.F16.F32.PACK_AB R35, R11, R6 ;  /* 0x000000060b23723e */ /* 0x000fe200000000ff */
[C---:B------:R-:W-:Y:S01]  /*6f70*/  FFMA R12, R27.reuse, R2, R12 ;  /* 0x000000021b0c7223 */ /* 0x040fe2000000000c */
[C---:B------:R-:W-:Y:S01]  /*6f80*/  FFMA R13, R27.reuse, R3, R13 ;  /* 0x000000031b0d7223 */ /* 0x040fe2000000000d */
[C---:B------:R-:W-:Y:S01]  /*6f90*/  FFMA R14, R27.reuse, R4, R14 ;  /* 0x000000041b0e7223 */ /* 0x040fe2000000000e */
[----:B------:R-:W-:Y:S01]  /*6fa0*/  FFMA R19, R27, R0, R19 ;  /* 0x000000001b137223 */ /* 0x000fe20000000013 */
[----:B------:R1:W-:Y:S01]  /*6fb0*/  STS.128 [R57+UR43+0x200], R32 ;  /* 0x0002002039007988 */ /* 0x0003e20008000c2b */
[----:B------:R-:W-:Y:S02]  /*6fc0*/  F2FP.F16.F32.PACK_AB R8, R9, R8 ;  /* 0x000000080908723e */ /* 0x000fe400000000ff */
[----:B------:R-:W-:Y:S02]  /*6fd0*/  F2FP.F16.F32.PACK_AB R9, R15, R10 ;  /* 0x0000000a0f09723e */ /* 0x000fe400000000ff */
[----:B------:R-:W-:Y:S02]  /*6fe0*/  F2FP.F16.F32.PACK_AB R10, R13, R12 ;  /* 0x0000000c0d0a723e */ /* 0x000fe400000000ff */
[----:B------:R-:W-:Y:S05]  /*6ff0*/  F2FP.F16.F32.PACK_AB R11, R19, R14 ;  /* 0x0000000e130b723e */ /* 0x000fea00000000ff */
[----:B------:R1:W-:Y:S01]  /*7000*/  STS.128 [R63+0x200], R8 ;  /* 0x000200083f007388 */ /* 0x0003e20000000c00 */
[----:B------:R-:W-:Y:S01]  /*7010*/  @!PT LDS RZ, [RZ] ;  /* 0x00000000fffff984 */ /* 0x000fe20000000800 */
[----:B------:R-:W-:Y:S01]  /*7020*/  @!PT LDS RZ, [RZ] ;  /* 0x00000000fffff984 */ /* 0x000fe20000000800 */
[----:B------:R-:W-:Y:S01]  /*7030*/  @!PT LDS RZ, [RZ] ;  /* 0x00000000fffff984 */ /* 0x000fe20000000800 */
[----:B------:R-:W-:Y:S01]  /*7040*/  @!PT LDS RZ, [RZ] ;  /* 0x00000000fffff984 */ /* 0x000fe20000000800 */
[----:B------:R2:W-:Y:S07]  /*7050*/  MEMBAR.ALL.CTA ;  /* 0x0000000000007992 */ /* 0x0005ee0000008000 */
[----:B--2---:R-:W2:Y:S02]  /*7060*/  FENCE.VIEW.ASYNC.S ;  /* 0x00000000000073c6 */ /* 0x004ea40000000000 */
[----:B--2---:R-:W-:Y:S06]  /*7070*/  BAR.SYNC.DEFER_BLOCKING 0x1, 0x80 ;  /* 0x0042000000007b1d */ /* 0x004fec0000010000 */
[----:B------:R-:W-:Y:S05]  /*7080*/  @P0 BRA `(.L_x_118) ;  /* 0x00000000003c0947 */ /* 0x000fea0003800000 */
[----:B------:R-:W2:Y:S01]  /*7090*/  LDCU.64 UR6, c[0x0][0x348] ;  /* 0x00006900ff0677ac */ /* 0x000ea20008000a00 */
[----:B------:R-:W-:Y:S01]  /*70a0*/  UIADD3 UR4, UPT, UPT, UR43, 0x200, URZ ;  /* 0x000002002b047890 */ /* 0x000fe2000fffe0ff */
[----:B------:R-:W-:Y:S01]  /*70b0*/  UMOV UR51, UR36 ;  /* 0x0000002400337c82 */ /* 0x000fe20008000000 */
[----:B------:R-:W-:Y:S02]  /*70c0*/  UIADD3 UR9, UPT, UPT, UR49, 0x40, URZ ;  /* 0x0000004031097890 */ /* 0x000fe4000fffe0ff */
[----:B------:R-:W-:Y:S02]  /*70d0*/  UIADD3 UR8, UPT, UPT, UR43, 0xa00, URZ ;  /* 0x00000a002b087890 */ /* 0x000fe4000fffe0ff */
[----:B------:R-:W-:Y:S01]  /*70e0*/  MOV R53, UR4 ;  /* 0x0000000400357c02 */ /* 0x000fe20008000f00 */
[----:B------:R-:W-:Y:S01]  /*70f0*/  UMOV UR10, UR50 ;  /* 0x00000032000a7c82 */ /* 0x000fe20008000000 */
[----:B------:R-:W-:Y:S02]  /*7100*/  UMOV UR11, UR36 ;  /* 0x00000024000b7c82 */ /* 0x000fe40008000000 */
[----:B------:R-:W-:Y:S01]  /*7110*/  R2UR UR48, R53 ;  /* 0x00000000353072ca */ /* 0x000fe200000e0000 */
[----:B--2---:R-:W-:Y:S04]  /*7120*/  UIADD3 UR4, UP0, UPT, UR6, 0x680, URZ ;  /* 0x0000068006047890 */ /* 0x004fe8000ff1e0ff */
[----:B------:R-:W-:Y:S09]  /*7130*/  UIADD3.X UR5, UPT, UPT, URZ, UR7, URZ, UP0, !UPT ;  /* 0x00000007ff057290 */ /* 0x000ff200087fe4ff */
[----:B------:R2:W-:Y:S01]  /*7140*/  UTMASTG.3D [UR48], [UR4] ;  /* 0x00000030040073b5 */ /* 0x0005e20008010000 */
[----:B------:R2:W-:Y:S01]  /*7150*/  UTMASTG.3D [UR8], [UR4] ;  /* 0x00000008040073b5 */ /* 0x0005e20008010000 */
[----:B------:R0:W-:Y:S01]  /*7160*/  UTMACMDFLUSH ;  /* 0x00000000000079b7 */ /* 0x0001e20000000000 */
[----:B--2---:R-:W-:Y:S04]  /*7170*/  DEPBAR.LE SB0, 0x1 ;  /* 0x000080400000791a */ /* 0x004fe80000000000 */
.L_x_118:
[----:B------:R-:W-:Y:S05]  /*7180*/  BSYNC.RECONVERGENT B0 ;  /* 0x0000000000007941 */ /* 0x000fea0003800200 */
.L_x_117:
[----:B------:R-:W-:Y:S01]  /*7190*/  BAR.SYNC.DEFER_BLOCKING 0x1, 0x80 ;  /* 0x0042000000007b1d */ /* 0x000fe20000010000 */
[----:B------:R-:W-:Y:S01]  /*71a0*/  ISETP.NE.AND P1, PT, R62, RZ, PT ;  /* 0x000000ff3e00720c */ /* 0x000fe20003f25270 */
[----:B------:R-:W-:Y:S01]  /*71b0*/  UISETP.NE.AND UP0, UPT, UR52, URZ, UPT ;  /* 0x000000ff3400728c */ /* 0x000fe2000bf05270 */
[----:B------:R-:W-:Y:S11]  /*71c0*/  LEA R2, R26, UR43, 0x3 ;  /* 0x0000002b1a027c11 */ /* 0x000ff6000f8e18ff */
[----:B------:R-:W-:Y:S01]  /*71d0*/  @P1 SHF.L.U32 R3, R60, 0x1f, RZ ;  /* 0x0000001f3c031819 */ /* 0x000fe200000006ff */
[----:B------:R-:W-:Y:S06]  /*71e0*/  BRA.U !UP0, `(.L_x_119) ;  /* 0x0000000108247547 */ /* 0x000fec000b800000 */
[----:B------:R-:W-:Y:S01]  /*71f0*/  IMAD.U32 R4, RZ, RZ, UR46 ;  /* 0x0000002eff047e24 */ /* 0x000fe2000f8e00ff */
[----:B------:R-:W-:Y:S01]  /*7200*/  MOV R0, UR47 ;  /* 0x0000002f00007c02 */ /* 0x000fe20008000f00 */
[----:B------:R-:W-:Y:S03]  /*7210*/  UIADD3 UR4, UPT, UPT, UR46, 0x1, URZ ;  /* 0x000000012e047890 */ /* 0x000fe6000fffe0ff */
[----:B------:R-:W-:Y:S01]  /*7220*/  @P1 LEA R4, R4, UR43, 0x3 ;  /* 0x0000002b04041c11 */ /* 0x000fe2000f8e18ff */
[----:B------:R-:W-:Y:S04]  /*7230*/  UISETP.NE.AND UP0, UPT, UR4, 0x4, UPT ;  /* 0x000000040400788c */ /* 0x000fe8000bf05270 */
[----:B------:R-:W-:Y:S01]  /*7240*/  @P1 VIADD R4, R4, 0x70 ;  /* 0x0000007004041836 */ /* 0x000fe20000000000 */
[----:B------:R-:W-:Y:S04]  /*7250*/  USEL UR46, UR4, URZ, UP0 ;  /* 0x000000ff042e7287 */ /* 0x000fe80008000000 */
[----:B------:R-:W-:Y:S04]  /*7260*/  @P1 PRMT R0, R0, 0x654, R4 ;  /* 0x0000065400001816 */ /* 0x000fe80000000004 */
[----:B------:R2:W-:Y:S04]  /*7270*/  @P1 SYNCS.ARRIVE.TRANS64.RED.A1T0 RZ, [R0+URZ], RZ ;  /* 0x000000ff00ff19a7 */ /* 0x0005e800081004ff */
.L_x_119:
[----:B------:R-:W3:Y:S01]  /*7280*/  @P1 SYNCS.PHASECHK.TRANS64.TRYWAIT P0, [R2+URZ+0x50], R3 ;  /* 0x00005003020015a7 */ /* 0x000ee200080011ff */
[----:B------:R-:W-:Y:S01]  /*7290*/  BSSY B1, `(.L_x_120) ;  /* 0x0000012000017945 */ /* 0x000fe20003800000 */
[----:B---3--:R-:W-:Y:S03]  /*72a0*/  @P1 SEL R64, RZ, 0x1, !P0 ;  /* 0x00000001ff401807 */ /* 0x008fe60004000000 */
[----:B------:R-:W-:Y:S05]  /*72b0*/  @!P1 BRA `(.L_x_121) ;  /* 0x00000000003c9947 */ /* 0x000fea0003800000 */
[----:B------:R-:W-:Y:S01]  /*72c0*/  ISETP.NE.AND P1, PT, R65, RZ, PT ;  /* 0x000000ff4100720c */ /* 0x000fe20003f25270 */
[----:B------:R-:W-:Y:S01]  /*72d0*/  BSSY B0, `(.L_x_122) ;  /* 0x0000009000007945 */ /* 0x000fe20003800000 */
[----:B------:R-:W-:Y:S11]  /*72e0*/  ISETP.NE.AND P0, PT, R64, RZ, PT ;  /* 0x000000ff4000720c */ /* 0x000ff60003f05270 */
[----:B------:R-:W-:Y:S05]  /*72f0*/  @P1 IMAD R4, R26, 0x1000, R57 ;  /* 0x000010001a041824 */ /* 0x000fea00078e0239 */
[----:B------:R-:W-:Y:S05]  /*7300*/  @P1 IADD3 R3, PT, PT, R4, UR43, RZ ;  /* 0x0000002b04031c10 */ /* 0x000fea000fffe0ff */
[----:B------:R-:W-:Y:S01]  /*7310*/  @P1 IMAD.IADD R3, R66, 0x1, R3 ;  /* 0x0000000142031824 */ /* 0x000fe200078e0203 */
[----:B------:R-:W-:Y:S06]  /*7320*/  @P0 BRA `(.L_x_123) ;  /* 0x00000000000c0947 */ /* 0x000fec0003800000 */
[----:B--2---:R-:W-:Y:S04]  /*7330*/  SHF.L.U32 R0, R60, 0x1f, RZ ;  /* 0x0000001f3c007819 */ /* 0x004fe800000006ff */
[----:B------:R-:W2:Y:S02]  /*7340*/  SYNCS.PHASECHK.TRANS64.TRYWAIT P0, [R2+URZ+0x50], R0 ;  /* 0x00005000020075a7 */ /* 0x000ea400080011ff */
[----:B--2---:R-:W-:Y:S05]  /*7350*/  @!P0 BRA `(.L_x_124) ;  /* 0x00000028003c8947 */ /* 0x004fea0003800000 */
.L_x_123:
[----:B------:R-:W-:Y:S05]  /*7360*/  BSYNC B0 ;  /* 0x0000000000007941 */ /* 0x000fea0003800000 */
.L_x_122:
[----:B------:R-:W-:Y:S02]  /*7370*/  ISETP.NE.AND P0, PT, R65, RZ, PT ;  /* 0x000000ff4100720c */ /* 0x000fe40003f05270 */
[----:B------:R-:W-:Y:S11]  /*7380*/  IADD3 R26, PT, PT, R26, 0x1, RZ ;  /* 0x000000011a1a7810 */ /* 0x000ff60007ffe0ff */
[----:B------:R3:W4:Y:S04]  /*7390*/  @P0 LDS.128 R28, [R4+UR43+0x200] ;  /* 0x0002002b041c0984 */ /* 0x0007280008000c00 */
[----:B------:R3:W1:Y:S02]  /*73a0*/  @P0 LDS.128 R36, [R3+0x200] ;  /* 0x0002000003240984 */ /* 0x0006640000000c00 */
.L_x_121:
[----:B------:R-:W-:Y:S05]  /*73b0*/  BSYNC B1 ;  /* 0x0000000000017941 */ /* 0x000fea0003800000 */
.L_x_120:
[----:B--2---:R-:W-:Y:S05]  /*73c0*/  VIADD R0, R25, 0x10 ;  /* 0x0000001019007836 */ /* 0x004fea0000000000 */
[----:B------:R-:W-:Y:S04]  /*73d0*/  SHF.R.U32.HI R0, RZ, 0x15, R0 ;  /* 0x00000015ff007819 */ /* 0x000fe80000011600 */
[----:B------:R-:W-:Y:S11]  /*73e0*/  LOP3.LUT P0, RZ, R0, 0x3, R51, 0x48, !PT ;  /* 0x0000000300ff7812 */ /* 0x000ff60007804833 */
[----:B------:R-:W-:Y:S02]  /*73f0*/  @!UPT UIADD3 URZ, UPT, UPT, URZ, URZ, URZ ;  /* 0x000000fffffff290 */ /* 0x000fe4000fffe0ff */
[----:B------:R-:W-:Y:S05]  /*7400*/  @!P0 BRA `(.L_x_125) ;  /* 0x0000000000408947 */ /* 0x000fea0003800000 */
[----:B------:R-:W2:Y:S01]  /*7410*/  LDCU.64 UR8, c[0x4][0x70] ;  /* 0x01000e00ff0877ac */ /* 0x000ea20008000a00 */
[----:B---3--:R-:W-:Y:S01]  /*7420*/  MOV R3, 0x0 ;  /* 0x0000000000037802 */ /* 0x008fe20000000f00 */
[----:B------:R-:W-:Y:S02]  /*7430*/  HFMA2 R12, -RZ, RZ, 0, 5.9604644775390625e-08 ;  /* 0x00000001ff0c7431 */ /* 0x000fe400000001ff */
[----:B-1----:R-:W-:Y:S02]  /*7440*/  IMAD.MOV.U32 R8, RZ, RZ, 0x192 ;  /* 0x00000192ff087424 */ /* 0x002fe400078e00ff */
[----:B------:R-:W-:Y:S01]  /*7450*/  IMAD.MOV.U32 R13, RZ, RZ, RZ ;  /* 0x000000ffff0d7224 */ /* 0x000fe200078e00ff */
[----:B------:R-:W1:Y:S01]  /*7460*/  LDCU.64 UR6, c[0x4][0x78] ;  /* 0x01000f00ff0677ac */ /* 0x000e620008000a00 */
[----:B------:R-:W3:Y:S01]  /*7470*/  LDC.64 R2, c[0x4][R3] ;  /* 0x0100000003027b82 */ /* 0x000ee20000000a00 */
[----:B------:R-:W5:Y:S01]  /*7480*/  LDCU.64 UR4, c[0x4][0x10] ;  /* 0x01000200ff0477ac */ /* 0x000f620008000a00 */
[----:B--2---:R-:W-:Y:S01]  /*7490*/  MOV R5, UR9 ;  /* 0x0000000900057c02 */ /* 0x004fe20008000f00 */
[----:B------:R-:W-:Y:S01]  /*74a0*/  IMAD.U32 R4, RZ, RZ, UR8 ;  /* 0x00000008ff047e24 */ /* 0x000fe2000f8e00ff */
[----:B-1----:R-:W-:Y:S01]  /*74b0*/  MOV R7, UR7 ;  /* 0x0000000700077c02 */ /* 0x002fe20008000f00 */
[----:B------:R-:W-:Y:S01]  /*74c0*/  IMAD.U32 R6, RZ, RZ, UR6 ;  /* 0x00000006ff067e24 */ /* 0x000fe2000f8e00ff */
[----:B-----5:R-:W-:Y:S01]  /*74d0*/  MOV R11, UR5 ;  /* 0x00000005000b7c02 */ /* 0x020fe20008000f00 */
[----:B------:R-:W-:Y:S02]  /*74e0*/  IMAD.U32 R10, RZ, RZ, UR4 ;  /* 0x00000004ff0a7e24 */ /* 0x000fe4000f8e00ff */
[----:B------:R-:W-:Y:S07]  /*74f0*/  LEPC R20, `(.L_x_125) ;  /* 0x000000001014794e */ /* 0x000fee0000000000 */
[----:B---34-:R-:W-:Y:S05]  /*7500*/  CALL.ABS.NOINC R2 ;  /* 0x0000000002007343 */ /* 0x018fea0003c00000 */
.L_x_125:
[----:B------:R-:W-:Y:S01]  /*7510*/  ISETP.NE.AND P6, PT, R62, RZ, PT ;  /* 0x000000ff3e00720c */ /* 0x000fe20003fc5270 */
[----:B------:R-:W-:Y:S05]  /*7520*/  WARPSYNC.ALL ;  /* 0x0000000000007948 */ /* 0x000fea0003800000 */
[----:B------:R-:W-:Y:S01]  /*7530*/  R2UR UR4, R25 ;  /* 0x00000000190472ca */ /* 0x000fe200000e0000 */
[----:B---34-:R-:W-:Y:S01]  /*7540*/  HADD2.F32 R3, -RZ, R28.H0_H0 ;  /* 0x2000001cff037230 */ /* 0x018fe20000004100 */
[----:B------:R-:W-:Y:S01]  /*7550*/  ISETP.NE.AND P0, PT, R61, RZ, PT ;  /* 0x000000ff3d00720c */ /* 0x000fe20003f05270 */
[----:B------:R-:W-:Y:S01]  /*7560*/  HADD2.F32 R20, -RZ, R30.H0_H0 ;  /* 0x2000001eff147230 */ /* 0x000fe20000004100 */
[----:B------:R-:W-:Y:S09]  /*7570*/  BSSY.RECONVERGENT B0, `(.L_x_126) ;  /* 0x0000058000007945 */ /* 0x000ff20003800200 */
[----:B-1----:R-:W1:Y:S02]  /*7580*/  LDTM.x16 R4, tmem[UR4+0x10] ;  /* 0x00001004000479ee */ /* 0x002e640008240000 */
[C---:B-1----:R-:W-:Y:S01]  /*7590*/  FMUL R0, R24.reuse, R4 ;  /* 0x0000000418007220 */ /* 0x042fe20000400000 */
[----:B------:R-:W-:Y:S02]  /*75a0*/  HADD2.F32 R4, -RZ, R28.H1_H1 ;  /* 0x3000001cff047230 */ /* 0x000fe40000004100 */
[C---:B------:R-:W-:Y:S01]  /*75b0*/  FMUL R2, R24.reuse, R5 ;  /* 0x0000000518027220 */ /* 0x040fe20000400000 */
[--C-:B------:R-:W-:Y:S02]  /*75c0*/  HADD2.F32 R5, -RZ, R29.reuse.H0_H0 ;  /* 0x2000001dff057230 */ /* 0x100fe40000004100 */
[C---:B------:R-:W-:Y:S01]  /*75d0*/  FFMA R0, R27.reuse, R3, R0 ;  /* 0x000000031b007223 */ /* 0x040fe20000000000 */
[C---:B------:R-:W-:Y:S01]  /*75e0*/  FMUL R3, R24.reuse, R6 ;  /* 0x0000000618037220 */ /* 0x040fe20000400000 */
[----:B------:R-:W-:Y:S02]  /*75f0*/  HADD2.F32 R6, -RZ, R29.H1_H1 ;  /* 0x3000001dff067230 */ /* 0x000fe40000004100 */
[C---:B------:R-:W-:Y:S01]  /*7600*/  FFMA R2, R27.reuse, R4, R2 ;  /* 0x000000041b027223 */ /* 0x040fe20000000002 */
[C---:B------:R-:W-:Y:S01]  /*7610*/  FMUL R7, R24.reuse, R7 ;  /* 0x0000000718077220 */ /* 0x040fe20000400000 */
[C---:B------:R-:W-:Y:S01]  /*7620*/  FFMA R3, R27.reuse, R5, R3 ;  /* 0x000000051b037223 */ /* 0x040fe20000000003 */
[C---:B------:R-:W-:Y:S01]  /*7630*/  FMUL R4, R24.reuse, R8 ;  /* 0x0000000818047220 */ /* 0x040fe20000400000 */
[----:B------:R-:W-:Y:S01]  /*7640*/  FMUL R5, R24, R9 ;  /* 0x0000000918057220 */ /* 0x000fe20000400000 */
[----:B------:R-:W-:Y:S01]  /*7650*/  F2FP.F16.F32.PACK_AB R32, R2, R0 ;  /* 0x000000000220723e */ /* 0x000fe200000000ff */
[C---:B------:R-:W-:Y:S01]  /*7660*/  FFMA R7, R27.reuse, R6, R7 ;  /* 0x000000061b077223 */ /* 0x040fe20000000007 */
[----:B------:R-:W-:Y:S02]  /*7670*/  HADD2.F32 R0, -RZ, R30.H1_H1 ;  /* 0x3000001eff007230 */ /* 0x000fe40000004100 */
[----:B------:R-:W-:Y:S01]  /*7680*/  FFMA R4, R27, R20, R4 ;  /* 0x000000141b047223 */ /* 0x000fe20000000004 */
[--C-:B------:R-:W-:Y:S02]  /*7690*/  HADD2.F32 R2, -RZ, R31.reuse.H0_H0 ;  /* 0x2000001fff027230 */ /* 0x100fe40000004100 */
[C---:B------:R-:W-:Y:S01]  /*76a0*/  FMUL R6, R24.reuse, R10 ;  /* 0x0000000a18067220 */ /* 0x040fe20000400000 */
[----:B------:R-:W-:Y:S01]  /*76b0*/  F2FP.F16.F32.PACK_AB R33, R7, R3 ;  /* 0x000000030721723e */ /* 0x000fe200000000ff */
[----:B------:R-:W-:Y:S02]  /*76c0*/  HADD2.F32 R3, -RZ, R31.H1_H1 ;  /* 0x3000001fff037230 */ /* 0x000fe40000004100 */
[C---:B------:R-:W-:Y:S01]  /*76d0*/  FFMA R5, R27.reuse, R0, R5 ;  /* 0x000000001b057223 */ /* 0x040fe20000000005 */
[C---:B------:R-:W-:Y:S01]  /*76e0*/  FMUL R11, R24.reuse, R11 ;  /* 0x0000000b180b7220 */ /* 0x040fe20000400000 */
[--C-:B------:R-:W-:Y:S02]  /*76f0*/  HADD2.F32 R7, -RZ, R36.reuse.H0_H0 ;  /* 0x20000024ff077230 */ /* 0x100fe40000004100 */
[C---:B------:R-:W-:Y:S01]  /*7700*/  FMUL R8, R24.reuse, R12 ;  /* 0x0000000c18087220 */ /* 0x040fe20000400000 */
[----:B------:R-:W-:Y:S02]  /*7710*/  HADD2.F32 R0, -RZ, R36.H1_H1 ;  /* 0x30000024ff007230 */ /* 0x000fe40000004100 */
[C---:B------:R-:W-:Y:S01]  /*7720*/  FMUL R9, R24.reuse, R13 ;  /* 0x0000000d18097220 */ /* 0x040fe20000400000 */
[C---:B------:R-:W-:Y:S01]  /*7730*/  FFMA R6, R27.reuse, R2, R6 ;  /* 0x000000021b067223 */ /* 0x040fe20000000006 */
[C---:B------:R-:W-:Y:S01]  /*7740*/  FFMA R11, R27.reuse, R3, R11 ;  /* 0x000000031b0b7223 */ /* 0x040fe2000000000b */
[C---:B------:R-:W-:Y:S01]  /*7750*/  FFMA R8, R27.reuse, R7, R8 ;  /* 0x000000071b087223 */ /* 0x040fe20000000008 */
[C---:B------:R-:W-:Y:S01]  /*7760*/  FFMA R9, R27.reuse, R0, R9 ;  /* 0x000000001b097223 */ /* 0x040fe20000000009 */
[--C-:B------:R-:W-:Y:S02]  /*7770*/  HADD2.F32 R2, -RZ, R37.reuse.H0_H0 ;  /* 0x20000025ff027230 */ /* 0x100fe40000004100 */
[C---:B------:R-:W-:Y:S01]  /*7780*/  FMUL R10, R24.reuse, R14 ;  /* 0x0000000e180a7220 */ /* 0x040fe20000400000 */
[----:B------:R-:W-:Y:S02]  /*7790*/  HADD2.F32 R0, -RZ, R37.H1_H1 ;  /* 0x30000025ff007230 */ /* 0x000fe40000004100 */
[C---:B------:R-:W-:Y:S01]  /*77a0*/  FMUL R15, R24.reuse, R15 ;  /* 0x0000000f180f7220 */ /* 0x040fe20000400000 */
[C---:B------:R-:W-:Y:S01]  /*77b0*/  FMUL R12, R24.reuse, R16 ;  /* 0x00000010180c7220 */ /* 0x040fe20000400000 */
[C---:B------:R-:W-:Y:S01]  /*77c0*/  FFMA R10, R27.reuse, R2, R10 ;  /* 0x000000021b0a7223 */ /* 0x040fe2000000000a */
[--C-:B------:R-:W-:Y:S02]  /*77d0*/  HADD2.F32 R2, -RZ, R38.reuse.H0_H0 ;  /* 0x20000026ff027230 */ /* 0x100fe40000004100 */
[----:B------:R-:W-:Y:S01]  /*77e0*/  FFMA R15, R27, R0, R15 ;  /* 0x000000001b0f7223 */ /* 0x000fe2000000000f */
[----:B------:R-:W-:Y:S01]  /*77f0*/  HADD2.F32 R0, -RZ, R38.H1_H1 ;  /* 0x30000026ff007230 */ /* 0x000fe20000004100 */
[----:B------:R-:W-:Y:S01]  /*7800*/  F2FP.F16.F32.PACK_AB R34, R5, R4 ;  /* 0x000000040522723e */ /* 0x000fe200000000ff */
        /* <DEDUP_REMOVED lines=14> */
[----:B------:R-:W-:Y:S02]  /*78f0*/  F2FP.F16.F32.PACK_AB R11, R19, R14 ;  /* 0x0000000e130b723e */ /* 0x000fe400000000ff */
[----:B------:R-:W-:Y:S02]  /*7900*/  MOV R2, UR46 ;  /* 0x0000002e00027c02 */ /* 0x000fe40008000f00 */
[----:B------:R-:W-:Y:S01]  /*7910*/  MOV R0, UR47 ;  /* 0x0000002f00007c02 */ /* 0x000fe20008000f00 */
[----:B------:R1:W-:Y:S01]  /*7920*/  STS.128 [R63+0x1200], R8 ;  /* 0x001200083f007388 */ /* 0x0003e20000000c00 */
[----:B------:R-:W-:Y:S02]  /*7930*/  @P6 LEA R2, R2, UR43, 0x3 ;  /* 0x0000002b02026c11 */ /* 0x000fe4000f8e18ff */
[----:B------:R-:W-:Y:S02]  /*7940*/  @P6 SHF.L.U32 R3, R60, 0x1f, RZ ;  /* 0x0000001f3c036819 */ /* 0x000fe400000006ff */
[----:B------:R-:W-:Y:S01]  /*7950*/  @P6 IADD3 R2, PT, PT, R2, 0x70, RZ ;  /* 0x0000007002026810 */ /* 0x000fe20007ffe0ff */
[----:B------:R-:W-:Y:S01]  /*7960*/  @!PT LDS RZ, [RZ] ;  /* 0x00000000fffff984 */ /* 0x000fe20000000800 */
[----:B------:R-:W-:Y:S01]  /*7970*/  @!PT LDS RZ, [RZ] ;  /* 0x00000000fffff984 */ /* 0x000fe20000000800 */
[----:B------:R-:W-:Y:S01]  /*7980*/  @!PT LDS RZ, [RZ] ;  /* 0x00000000fffff984 */ /* 0x000fe20000000800 */
[----:B------:R-:W-:Y:S01]  /*7990*/  @!PT LDS RZ, [RZ] ;  /* 0x00000000fffff984 */ /* 0x000fe20000000800 */
[----:B------:R2:W-:Y:S06]  /*79a0*/  MEMBAR.ALL.CTA ;  /* 0x0000000000007992 */ /* 0x0005ec0000008000 */
[----:B--2---:R-:W2:Y:S01]  /*79b0*/  FENCE.VIEW.ASYNC.S ;  /* 0x00000000000073c6 */ /* 0x004ea20000000000 */
[----:B------:R-:W-:Y:S02]  /*79c0*/  @P6 PRMT R0, R0, 0x654, R2 ;  /* 0x0000065400006816 */ /* 0x000fe40000000002 */
[----:B------:R-:W-:Y:S01]  /*79d0*/  LEA R2, R26, UR43, 0x3 ;  /* 0x0000002b1a027c11 */ /* 0x000fe2000f8e18ff */
[----:B--2---:R-:W-:Y:S06]  /*79e0*/  BAR.SYNC.DEFER_BLOCKING 0x1, 0x80 ;  /* 0x0042000000007b1d */ /* 0x004fec0000010000 */
[----:B------:R-:W-:Y:S05]  /*79f0*/  @P0 BRA `(.L_x_127) ;  /* 0x00000000003c0947 */ /* 0x000fea0003800000 */
[----:B------:R-:W2:Y:S01]  /*7a00*/  LDCU.64 UR6, c[0x0][0x348] ;  /* 0x00006900ff0677ac */ /* 0x000ea20008000a00 */
[----:B------:R-:W-:Y:S02]  /*7a10*/  UIADD3 UR13, UPT, UPT, UR49, 0x10, URZ ;  /* 0x00000010310d7890 */ /* 0x000fe4000fffe0ff */
[----:B------:R-:W-:Y:S01]  /*7a20*/  UIADD3 UR12, UPT, UPT, UR43, 0x1200, URZ ;  /* 0x000012002b0c7890 */ /* 0x000fe2000fffe0ff */
[----:B------:R-:W-:Y:S01]  /*7a30*/  UMOV UR14, UR50 ;  /* 0x00000032000e7c82 */ /* 0x000fe20008000000 */
[----:B------:R-:W-:Y:S01]  /*7a40*/  UMOV UR15, UR36 ;  /* 0x00000024000f7c82 */ /* 0x000fe20008000000 */
[----:B------:R-:W-:Y:S02]  /*7a50*/  UIADD3 UR9, UPT, UPT, UR49, 0x50, URZ ;  /* 0x0000005031097890 */ /* 0x000fe4000fffe0ff */
[----:B------:R-:W-:Y:S01]  /*7a60*/  UIADD3 UR8, UPT, UPT, UR43, 0x1a00, URZ ;  /* 0x00001a002b087890 */ /* 0x000fe2000fffe0ff */
[----:B------:R-:W-:Y:S01]  /*7a70*/  UMOV UR10, UR50 ;  /* 0x00000032000a7c82 */ /* 0x000fe20008000000 */
[----:B------:R-:W-:Y:S01]  /*7a80*/  UMOV UR11, UR36 ;  /* 0x00000024000b7c82 */ /* 0x000fe20008000000 */
[----:B--2---:R-:W-:Y:S04]  /*7a90*/  UIADD3 UR4, UP0, UPT, UR6, 0x680, URZ ;  /* 0x0000068006047890 */ /* 0x004fe8000ff1e0ff */
[----:B------:R-:W-:Y:S09]  /*7aa0*/  UIADD3.X UR5, UPT, UPT, URZ, UR7, URZ, UP0, !UPT ;  /* 0x00000007ff057290 */ /* 0x000ff200087fe4ff */
[----:B------:R2:W-:Y:S01]  /*7ab0*/  UTMASTG.3D [UR12], [UR4] ;  /* 0x0000000c040073b5 */ /* 0x0005e20008010000 */
[----:B------:R2:W-:Y:S01]  /*7ac0*/  UTMASTG.3D [UR8], [UR4] ;  /* 0x00000008040073b5 */ /* 0x0005e20008010000 */
[----:B------:R0:W-:Y:S01]  /*7ad0*/  UTMACMDFLUSH ;  /* 0x00000000000079b7 */ /* 0x0001e20000000000 */
[----:B--2---:R-:W-:Y:S04]  /*7ae0*/  DEPBAR.LE SB0, 0x1 ;  /* 0x000080400000791a */ /* 0x004fe80000000000 */
.L_x_127:
[----:B------:R-:W-:Y:S05]  /*7af0*/  BSYNC.RECONVERGENT B0 ;  /* 0x0000000000007941 */ /* 0x000fea0003800200 */
.L_x_126:
[----:B------:R-:W-:Y:S01]  /*7b00*/  BAR.SYNC.DEFER_BLOCKING 0x1, 0x80 ;  /* 0x0042000000007b1d */ /* 0x000fe20000010000 */
[----:B------:R-:W-:Y:S04]  /*7b10*/  UIADD3 UR4, UPT, UPT, UR46, 0x1, URZ ;  /* 0x000000012e047890 */ /* 0x000fe8000fffe0ff */
[----:B------:R-:W-:Y:S04]  /*7b20*/  UISETP.NE.AND UP0, UPT, UR4, 0x4, UPT ;  /* 0x000000040400788c */ /* 0x000fe8000bf05270 */
[----:B------:R-:W-:Y:S01]  /*7b30*/  USEL UR44, UR4, URZ, UP0 ;  /* 0x000000ff042c7287 */ /* 0x000fe20008000000 */
[----:B------:R2:W-:Y:S01]  /*7b40*/  @P6 SYNCS.ARRIVE.TRANS64.RED.A1T0 RZ, [R0+URZ], RZ ;  /* 0x000000ff00ff69a7 */ /* 0x0005e200081004ff */
[----:B------:R-:W-:Y:S01]  /*7b50*/  BSSY B1, `(.L_x_128) ;  /* 0x0000013000017945 */ /* 0x000fe20003800000 */
[----:B------:R-:W3:Y:S02]  /*7b60*/  @P6 SYNCS.PHASECHK.TRANS64.TRYWAIT P0, [R2+URZ+0x50], R3 ;  /* 0x00005003020065a7 */ /* 0x000ee400080011ff */
[----:B---3--:R-:W-:Y:S01]  /*7b70*/  @P6 SEL R64, RZ, 0x1, !P0 ;  /* 0x00000001ff406807 */ /* 0x008fe20004000000 */
[----:B--2---:R-:W-:Y:S06]  /*7b80*/  @!P6 BRA `(.L_x_129) ;  /* 0x00000000003ce947 */ /* 0x004fec0003800000 */
[----:B------:R-:W-:Y:S01]  /*7b90*/  ISETP.NE.AND P1, PT, R65, RZ, PT ;  /* 0x000000ff4100720c */ /* 0x000fe20003f25270 */
[----:B------:R-:W-:Y:S01]  /*7ba0*/  BSSY B0, `(.L_x_130) ;  /* 0x0000009000007945 */ /* 0x000fe20003800000 */
[----:B------:R-:W-:Y:S11]  /*7bb0*/  ISETP.NE.AND P0, PT, R64, RZ, PT ;  /* 0x000000ff4000720c */ /* 0x000ff60003f05270 */
[----:B------:R-:W-:Y:S05]  /*7bc0*/  @P1 IMAD R3, R26, 0x1000, R57 ;  /* 0x000010001a031824 */ /* 0x000fea00078e0239 */
[----:B------:R-:W-:Y:S05]  /*7bd0*/  @P1 IADD3 R0, PT, PT, R3, UR43, RZ ;  /* 0x0000002b03001c10 */ /* 0x000fea000fffe0ff */
[----:B------:R-:W-:Y:S01]  /*7be0*/  @P1 IMAD.IADD R0, R66, 0x1, R0 ;  /* 0x0000000142001824 */ /* 0x000fe200078e0200 */
[----:B------:R-:W-:Y:S06]  /*7bf0*/  @P0 BRA `(.L_x_131) ;  /* 0x00000000000c0947 */ /* 0x000fec0003800000 */
[----:B------:R-:W-:Y:S04]  /*7c00*/  SHF.L.U32 R4, R60, 0x1f, RZ ;  /* 0x0000001f3c047819 */ /* 0x000fe800000006ff */
[----:B------:R-:W2:Y:S02]  /*7c10*/  SYNCS.PHASECHK.TRANS64.TRYWAIT P0, [R2+URZ+0x50], R4 ;  /* 0x00005004020075a7 */ /* 0x000ea400080011ff */
[----:B--2---:R-:W-:Y:S05]  /*7c20*/  @!P0 BRA `(.L_x_132) ;  /* 0x00000020001c8947 */ /* 0x004fea0003800000 */
.L_x_131:
[----:B------:R-:W-:Y:S05]  /*7c30*/  BSYNC B0 ;  /* 0x0000000000007941 */ /* 0x000fea0003800000 */
.L_x_130:
[----:B------:R-:W-:Y:S02]  /*7c40*/  ISETP.NE.AND P0, PT, R65, RZ, PT ;  /* 0x000000ff4100720c */ /* 0x000fe40003f05270 */
[----:B------:R-:W-:Y:S11]  /*7c50*/  IADD3 R26, PT, PT, R26, 0x1, RZ ;  /* 0x000000011a1a7810 */ /* 0x000ff60007ffe0ff */
[----:B------:R3:W4:Y:S04]  /*7c60*/  @P0 LDS.128 R28, [R3+UR43+0x200] ;  /* 0x0002002b031c0984 */ /* 0x0007280008000c00 */
[----:B------:R3:W1:Y:S02]  /*7c70*/  @P0 LDS.128 R36, [R0+0x200] ;  /* 0x0002000000240984 */ /* 0x0006640000000c00 */
.L_x_129:
[----:B------:R-:W-:Y:S05]  /*7c80*/  BSYNC B1 ;  /* 0x0000000000017941 */ /* 0x000fea0003800000 */
.L_x_128:
[----:B---3--:R-:W-:Y:S05]  /*7c90*/  VIADD R0, R25, 0x20 ;  /* 0x0000002019007836 */ /* 0x008fea0000000000 */
[----:B------:R-:W-:Y:S04]  /*7ca0*/  SHF.R.U32.HI R0, RZ, 0x15, R0 ;  /* 0x00000015ff007819 */ /* 0x000fe80000011600 */
[----:B------:R-:W-:Y:S11]  /*7cb0*/  LOP3.LUT P0, RZ, R0, 0x3, R51, 0x48, !PT ;  /* 0x0000000300ff7812 */ /* 0x000ff60007804833 */
[----:B------:R-:W-:Y:S02]  /*7cc0*/  @!UPT UIADD3 URZ, UPT, UPT, URZ, URZ, URZ ;  /* 0x000000fffffff290 */ /* 0x000fe4000fffe0ff */
[----:B------:R-:W-:Y:S05]  /*7cd0*/  @!P0 BRA `(.L_x_133) ;  /* 0x0000000000408947 */ /* 0x000fea0003800000 */
[----:B------:R-:W3:Y:S01]  /*7ce0*/  LDCU.64 UR8, c[0x4][0x70] ;  /* 0x01000e00ff0877ac */ /* 0x000ee20008000a00 */
[----:B------:R-:W-:Y:S01]  /*7cf0*/  MOV R3, 0x0 ;  /* 0x0000000000037802 */ /* 0x000fe20000000f00 */
[----:B------:R-:W-:Y:S02]  /*7d00*/  HFMA2 R12, -RZ, RZ, 0, 5.9604644775390625e-08 ;  /* 0x00000001ff0c7431 */ /* 0x000fe400000001ff */
[----:B-1----:R-:W-:Y:S02]  /*7d10*/  IMAD.MOV.U32 R8, RZ, RZ, 0x192 ;  /* 0x00000192ff087424 */ /* 0x002fe400078e00ff */
[----:B------:R-:W-:Y:S01]  /*7d20*/  IMAD.MOV.U32 R13, RZ, RZ, RZ ;  /* 0x000000ffff0d7224 */ /* 0x000fe200078e00ff */
[----:B------:R-:W1:Y:S01]  /*7d30*/  LDCU.64 UR6, c[0x4][0x78] ;  /* 0x01000f00ff0677ac */ /* 0x000e620008000a00 */
[----:B--2---:R-:W2:Y:S01]  /*7d40*/  LDC.64 R2, c[0x4][R3] ;  /* 0x0100000003027b82 */ /* 0x004ea20000000a00 */
[----:B------:R-:W5:Y:S01]  /*7d50*/  LDCU.64 UR4, c[0x4][0x10] ;  /* 0x01000200ff0477ac */ /* 0x000f620008000a00 */
[----:B---3--:R-:W-:Y:S01]  /*7d60*/  MOV R5, UR9 ;  /* 0x0000000900057c02 */ /* 0x008fe20008000f00 */
[----:B------:R-:W-:Y:S01]  /*7d70*/  IMAD.U32 R4, RZ, RZ, UR8 ;  /* 0x00000008ff047e24 */ /* 0x000fe2000f8e00ff */
[----:B-1----:R-:W-:Y:S01]  /*7d80*/  MOV R7, UR7 ;  /* 0x0000000700077c02 */ /* 0x002fe20008000f00 */
[----:B------:R-:W-:Y:S01]  /*7d90*/  IMAD.U32 R6, RZ, RZ, UR6 ;  /* 0x00000006ff067e24 */ /* 0x000fe2000f8e00ff */
[----:B-----5:R-:W-:Y:S01]  /*7da0*/  MOV R11, UR5 ;  /* 0x00000005000b7c02 */ /* 0x020fe20008000f00 */
[----:B------:R-:W-:Y:S02]  /*7db0*/  IMAD.U32 R10, RZ, RZ, UR4 ;  /* 0x00000004ff0a7e24 */ /* 0x000fe4000f8e00ff */
[----:B------:R-:W-:Y:S07]  /*7dc0*/  LEPC R20, `(.L_x_133) ;  /* 0x000000001014794e */ /* 0x000fee0000000000 */
[----:B--2-4-:R-:W-:Y:S05]  /*7dd0*/  CALL.ABS.NOINC R2 ;  /* 0x0000000002007343 */ /* 0x014fea0003c00000 */
.L_x_133:
[----:B------:R-:W-:Y:S01]  /*7de0*/  ISETP.NE.AND P6, PT, R62, RZ, PT ;  /* 0x000000ff3e00720c */ /* 0x000fe20003fc5270 */
[----:B------:R-:W-:Y:S05]  /*7df0*/  WARPSYNC.ALL ;  /* 0x0000000000007948 */ /* 0x000fea0003800000 */
[----:B------:R-:W-:Y:S01]  /*7e00*/  R2UR UR4, R25 ;  /* 0x00000000190472ca */ /* 0x000fe200000e0000 */
[----:B----4-:R-:W-:Y:S01]  /*7e10*/  HADD2.F32 R3, -RZ, R28.H0_H0 ;  /* 0x2000001cff037230 */ /* 0x010fe20000004100 */
[----:B------:R-:W-:Y:S01]  /*7e20*/  ISETP.NE.AND P0, PT, R61, RZ, PT ;  /* 0x000000ff3d00720c */ /* 0x000fe20003f05270 */
[----:B------:R-:W-:Y:S01]  /*7e30*/  HADD2.F32 R20, -RZ, R30.H0_H0 ;  /* 0x2000001eff147230 */ /* 0x000fe20000004100 */
[----:B------:R-:W-:Y:S09]  /*7e40*/  BSSY.RECONVERGENT B0, `(.L_x_134) ;  /* 0x0000058000007945 */ /* 0x000ff20003800200 */
[----:B-12---:R-:W1:Y:S02]  /*7e50*/  LDTM.x16 R4, tmem[UR4+0x20] ;  /* 0x00002004000479ee */ /* 0x006e640008240000 */
        /* <DEDUP_REMOVED lines=59> */
[----:B------:R-:W-:Y:S02]  /*8210*/  LEA R3, R26, UR43, 0x3 ;  /* 0x0000002b1a037c11 */ /* 0x000fe4000f8e18ff */
        /* <DEDUP_REMOVED lines=8> */
[----:B------:R-:W-:Y:S01]  /*82a0*/  @P6 SHF.L.U32 R2, R60, 0x1f, RZ ;  /* 0x0000001f3c026819 */ /* 0x000fe200000006ff */
        /* <DEDUP_REMOVED lines=17> */
.L_x_135:
[----:B------:R-:W-:Y:S05]  /*83c0*/  BSYNC.RECONVERGENT B0 ;  /* 0x0000000000007941 */ /* 0x000fea0003800200 */
.L_x_134:
        /* <DEDUP_REMOVED lines=19> */
.L_x_139:
[----:B------:R-:W-:Y:S05]  /*8500*/  BSYNC B0 ;  /* 0x0000000000007941 */ /* 0x000fea0003800000 */
.L_x_138:
[----:B------:R-:W-:Y:S11]  /*8510*/  ISETP.NE.AND P0, PT, R65, RZ, PT ;  /* 0x000000ff4100720c */ /* 0x000ff60003f05270 */
[----:B------:R-:W-:Y:S02]  /*8520*/  @!UPT UIADD3 URZ, UPT, UPT, URZ, URZ, URZ ;  /* 0x000000fffffff290 */ /* 0x000fe4000fffe0ff */
[----:B------:R3:W4:Y:S04]  /*8530*/  @P0 LDS.128 R28, [R26+UR43+0x200] ;  /* 0x0002002b1a1c0984 */ /* 0x0007280008000c00 */
[----:B------:R3:W1:Y:S02]  /*8540*/  @P0 LDS.128 R36, [R66+0x200] ;  /* 0x0002000042240984 */ /* 0x0006640000000c00 */
.L_x_137:
[----:B------:R-:W-:Y:S05]  /*8550*/  BSYNC B1 ;  /* 0x0000000000017941 */ /* 0x000fea0003800000 */
.L_x_136:
[----:B--2---:R-:W-:Y:S05]  /*8560*/  VIADD R0, R25, 0x30 ;  /* 0x0000003019007836 */ /* 0x004fea0000000000 */
[----:B------:R-:W-:Y:S04]  /*8570*/  SHF.R.U32.HI R0, RZ, 0x15, R0 ;  /* 0x00000015ff007819 */ /* 0x000fe80000011600 */
[----:B------:R-:W-:Y:S11]  /*8580*/  LOP3.LUT P0, RZ, R0, 0x3, R51, 0x48, !PT ;  /* 0x0000000300ff7812 */ /* 0x000ff60007804833 */
[----:B------:R-:W-:Y:S02]  /*8590*/  @!UPT UIADD3 URZ, UPT, UPT, URZ, URZ, URZ ;  /* 0x000000fffffff290 */ /* 0x000fe4000fffe0ff */
[----:B------:R-:W-:Y:S05]  /*85a0*/  @!P0 BRA `(.L_x_141) ;  /* 0x0000000000408947 */ /* 0x000fea0003800000 */
[----:B------:R-:W2:Y:S01]  /*85b0*/  LDCU.64 UR8, c[0x4][0x70] ;  /* 0x01000e00ff0877ac */ /* 0x000ea20008000a00 */
[----:B------:R-:W-:Y:S01]  /*85c0*/  MOV R3, 0x0 ;  /* 0x0000000000037802 */ /* 0x000fe20000000f00 */
        /* <DEDUP_REMOVED lines=14> */
.L_x_141:
[----:B------:R-:W-:Y:S01]  /*86b0*/  ISETP.NE.AND P0, PT, R61, RZ, PT ;  /* 0x000000ff3d00720c */ /* 0x000fe20003f05270 */
[----:B------:R-:W-:Y:S05]  /*86c0*/  WARPSYNC.ALL ;  /* 0x0000000000007948 */ /* 0x000fea0003800000 */
[----:B------:R-:W-:Y:S01]  /*86d0*/  R2UR UR4, R25 ;  /* 0x00000000190472ca */ /* 0x000fe200000e0000 */
[--C-:B----4-:R-:W-:Y:S01]  /*86e0*/  HADD2.F32 R20, -RZ, R28.reuse.H0_H0 ;  /* 0x2000001cff147230 */ /* 0x110fe20000004100 */
[----:B------:R-:W-:Y:S01]  /*86f0*/  IADD3 R54, PT, PT, R54, 0xe0, RZ ;  /* 0x000000e036367810 */ /* 0x000fe20007ffe0ff */
[----:B------:R-:W-:Y:S01]  /*8700*/  HADD2.F32 R21, -RZ, R28.H1_H1 ;  /* 0x3000001cff157230 */ /* 0x000fe20000004100 */
[----:B------:R-:W-:Y:S01]  /*8710*/  BSSY.RECONVERGENT B0, `(.L_x_142) ;  /* 0x0000054000007945 */ /* 0x000fe20003800200 */
[--C-:B------:R-:W-:Y:S01]  /*8720*/  HADD2.F32 R25, -RZ, R29.reuse.H0_H0 ;  /* 0x2000001dff197230 */ /* 0x100fe20000004100 */
[----:B------:R-:W-:Y:S01]  /*8730*/  LOP3.LUT R54, R54, 0xfefffff8, RZ, 0xc0, !PT ;  /* 0xfefffff836367812 */ /* 0x000fe200078ec0ff */
[----:B---3--:R-:W-:Y:S02]  /*8740*/  HADD2.F32 R26, -RZ, R29.H1_H1 ;  /* 0x3000001dff1a7230 */ /* 0x008fe40000004100 */
[--C-:B------:R-:W-:Y:S02]  /*8750*/  HADD2.F32 R28, -RZ, R30.reuse.H0_H0 ;  /* 0x2000001eff1c7230 */ /* 0x100fe40000004100 */
[----:B------:R-:W-:Y:S02]  /*8760*/  HADD2.F32 R29, -RZ, R30.H1_H1 ;  /* 0x3000001eff1d7230 */ /* 0x000fe40000004100 */
[----:B-1----:R-:W1:Y:S01]  /*8770*/  LDTM.x16 R4, tmem[UR4+0x30] ;  /* 0x00003004000479ee */ /* 0x002e620008240000 */
[----:B------:R-:W-:Y:S01]  /*8780*/  NOP ;  /* 0x0000000000007918 */ /* 0x000fe20000000000 */
[----:B-1----:R1:W-:Y:S01]  /*8790*/  SYNCS.ARRIVE.TRANS64.RED.A1T0 RZ, [R54+URZ], RZ ;  /* 0x000000ff36ff79a7 */ /* 0x0023e200081004ff */
[--C-:B------:R-:W-:Y:S02]  /*87a0*/  HADD2.F32 R30, -RZ, R31.reuse.H0_H0 ;  /* 0x2000001fff1e7230 */ /* 0x100fe40000004100 */
[----:B------:R-:W-:Y:S02]  /*87b0*/  HADD2.F32 R31, -RZ, R31.H1_H1 ;  /* 0x3000001fff1f7230 */ /* 0x000fe40000004100 */
        /* <DEDUP_REMOVED lines=8> */
[C---:B------:R-:W-:Y:S01]  /*8840*/  FMUL R4, R24.reuse, R4 ;  /* 0x0000000418047220 */ /* 0x040fe20000400000 */
[C---:B------:R-:W-:Y:S01]  /*8850*/  FMUL R5, R24.reuse, R5 ;  /* 0x0000000518057220 */ /* 0x040fe20000400000 */
[C---:B------:R-:W-:Y:S01]  /*8860*/  FMUL R6, R24.reuse, R6 ;  /* 0x0000000618067220 */ /* 0x040fe20000400000 */
[C---:B------:R-:W-:Y:S01]  /*8870*/  FMUL R7, R24.reuse, R7 ;  /* 0x0000000718077220 */ /* 0x040fe20000400000 */
[C---:B------:R-:W-:Y:S01]  /*8880*/  FFMA R4, R27.reuse, R20, R4 ;  /* 0x000000141b047223 */ /* 0x040fe20000000004 */
        /* <DEDUP_REMOVED lines=15> */
[C---:B------:R-:W-:Y:S01]  /*8980*/  FMUL R12, R24.reuse, R16 ;  /* 0x00000010180c7220 */ /* 0x040fe20000400000 */
[C---:B------:R-:W-:Y:S01]  /*8990*/  FFMA R0, R27.reuse, R32, R0 ;  /* 0x000000201b007223 */ /* 0x040fe20000000000 */
[C---:B------:R-:W-:Y:S01]  /*89a0*/  FMUL R13, R24.reuse, R17 ;  /* 0x00000011180d7220 */ /* 0x040fe20000400000 */
[----:B------:R-:W-:Y:S01]  /*89b0*/  FFMA R2, R27, R33, R2 ;  /* 0x000000211b027223 */ /* 0x000fe20000000002 */
[----:B------:R-:W-:Y:S01]  /*89c0*/  F2FP.F16.F32.PACK_AB R4, R5, R4 ;  /* 0x000000040504723e */ /* 0x000fe200000000ff */
[C---:B------:R-:W-:Y:S01]  /*89d0*/  FMUL R14, R24.reuse, R18 ;  /* 0x00000012180e7220 */ /* 0x040fe20000400000 */
[----:B------:R-:W-:Y:S01]  /*89e0*/  FFMA R3, R27, R34, R3 ;  /* 0x000000221b037223 */ /* 0x000fe20000000003 */
[----:B------:R-:W-:Y:S01]  /*89f0*/  F2FP.F16.F32.PACK_AB R5, R7, R6 ;  /* 0x000000060705723e */ /* 0x000fe200000000ff */
[----:B------:R-:W-:Y:S01]  /*8a00*/  FFMA R15, R27, R35, R15 ;  /* 0x000000231b0f7223 */ /* 0x000fe2000000000f */
[----:B------:R-:W-:Y:S01]  /*8a10*/  FMUL R19, R24, R19 ;  /* 0x0000001318137220 */ /* 0x000fe20000400000 */
[----:B------:R-:W-:Y:S01]  /*8a20*/  F2FP.F16.F32.PACK_AB R6, R9, R8 ;  /* 0x000000080906723e */ /* 0x000fe200000000ff */
[----:B------:R-:W-:Y:S01]  /*8a30*/  FFMA R12, R27, R36, R12 ;  /* 0x000000241b0c7223 */ /* 0x000fe2000000000c */
[----:B------:R-:W-:Y:S01]  /*8a40*/  F2FP.F16.F32.PACK_AB R7, R11, R10 ;  /* 0x0000000a0b07723e */ /* 0x000fe200000000ff */
[C---:B------:R-:W-:Y:S01]  /*8a50*/  FFMA R13, R27.reuse, R37, R13 ;  /* 0x000000251b0d7223 */ /* 0x040fe2000000000d */
[C---:B------:R-:W-:Y:S01]  /*8a60*/  FFMA R14, R27.reuse, R38, R14 ;  /* 0x000000261b0e7223 */ /* 0x040fe2000000000e */
[----:B------:R-:W-:Y:S01]  /*8a70*/  FFMA R19, R27, R39, R19 ;  /* 0x000000271b137223 */ /* 0x000fe20000000013 */
[----:B------:R-:W-:Y:S01]  /*8a80*/  F2FP.F16.F32.PACK_AB R16, R2, R0 ;  /* 0x000000000210723e */ /* 0x000fe200000000ff */
[----:B------:R1:W-:Y:S01]  /*8a90*/  STS.128 [R57+UR43+0x3200], R4 ;  /* 0x0032000439007988 */ /* 0x0003e20008000c2b */
        /* <DEDUP_REMOVED lines=27> */
.L_x_143:
[----:B------:R-:W-:Y:S05]  /*8c50*/  BSYNC.RECONVERGENT B0 ;  /* 0x0000000000007941 */ /* 0x000fea0003800200 */
.L_x_142:
[----:B------:R-:W-:Y:S01]  /*8c60*/  BAR.SYNC.DEFER_BLOCKING 0x1, 0x80 ;  /* 0x0042000000007b1d */ /* 0x000fe20000010000 */
[----:B------:R-:W-:Y:S01]  /*8c70*/  UISETP.NE.AND UP0, UPT, UR52, -0x4, UPT ;  /* 0xfffffffc3400788c */ /* 0x000fe2000bf05270 */
[----:B------:R-:W-:Y:S08]  /*8c80*/  IADD3 R22, PT, PT, R22, 0x1, RZ ;  /* 0x0000000116167810 */ /* 0x000ff00007ffe0ff */
[----:B------:R-:W-:Y:S05]  /*8c90*/  BRA.U !UP0, `(.L_x_144) ;  /* 0x0000000108287547 */ /* 0x000fea000b800000 */
[----:B------:R-:W-:Y:S01]  /*8ca0*/  ISETP.NE.AND P0, PT, R62, RZ, PT ;  /* 0x000000ff3e00720c */ /* 0x000fe20003f05270 */
[----:B------:R-:W-:Y:S01]  /*8cb0*/  IMAD.U32 R2, RZ, RZ, UR46 ;  /* 0x0000002eff027e24 */ /* 0x000fe2000f8e00ff */
[----:B------:R-:W-:Y:S01]  /*8cc0*/  UIADD3 UR4, UPT, UPT, UR46, 0x1, URZ ;  /* 0x000000012e047890 */ /* 0x000fe2000fffe0ff */
[----:B------:R-:W-:Y:S03]  /*8cd0*/  IMAD.U32 R0, RZ, RZ, UR47 ;  /* 0x0000002fff007e24 */ /* 0x000fe6000f8e00ff */
[----:B------:R-:W-:Y:S04]  /*8ce0*/  UISETP.NE.AND UP0, UPT, UR4, 0x4, UPT ;  /* 0x000000040400788c */ /* 0x000fe8000bf05270 */
[----:B------:R-:W-:Y:S03]  /*8cf0*/  USEL UR46, UR4, URZ, UP0 ;  /* 0x000000ff042e7287 */ /* 0x000fe60008000000 */
[----:B------:R-:W-:Y:S05]  /*8d00*/  @P0 LEA R2, R2, UR43, 0x3 ;  /* 0x0000002b02020c11 */ /* 0x000fea000f8e18ff */
[----:B------:R-:W-:Y:S05]  /*8d10*/  @P0 VIADD R2, R2, 0x70 ;  /* 0x0000007002020836 */ /* 0x000fea0000000000 */
[----:B------:R-:W-:Y:S04]  /*8d20*/  @P0 PRMT R0, R0, 0x654, R2 ;  /* 0x0000065400000816 */ /* 0x000fe80000000002 */
[----:B------:R2:W-:Y:S03]  /*8d30*/  @P0 SYNCS.ARRIVE.TRANS64.RED.A1T0 RZ, [R0+URZ], RZ ;  /* 0x000000ff00ff09a7 */ /* 0x0005e600081004ff */
.L_x_144:
[----:B------:R-:W-:Y:S01]  /*8d40*/  R2UR UR4, R52 ;  /* 0x00000000340472ca */ /* 0x000fe200000e0000 */
[----:B------:R-:W-:Y:S01]  /*8d50*/  UISETP.NE.AND UP0, UPT, UR62, URZ, UPT ;  /* 0x000000ff3e00728c */ /* 0x000fe2000bf05270 */
[----:B------:R-:W-:Y:S01]  /*8d60*/  ISETP.NE.AND P0, PT, R56, 0x2, PT ;  /* 0x000000023800780c */ /* 0x000fe20003f05270 */
[----:B------:R-:W-:Y:S01]  /*8d70*/  UIADD3 UR28, UPT, UPT, UR38, UR63, URZ ;  /* 0x0000003f261c7290 */ /* 0x000fe2000fffe0ff */
[----:B------:R-:W-:Y:S01]  /*8d80*/  ISETP.NE.AND P1, PT, R22, 0x4, PT ;  /* 0x000000041600780c */ /* 0x000fe20003f25270 */
[----:B------:R-:W-:Y:S01]  /*8d90*/  UIADD3 UR52, UPT, UPT, UR52, 0x4, URZ ;  /* 0x0000000434347890 */ /* 0x000fe2000fffe0ff */
[----:B------:R-:W-:Y:S01]  /*8da0*/  SEL R2, RZ, 0x1, P0 ;  /* 0x00000001ff027807 */ /* 0x000fe20000000000 */
[----:B------:R-:W-:Y:S01]  /*8db0*/  UMOV UR36, UR61 ;  /* 0x0000003d00247c82 */ /* 0x000fe20008000000 */
[----:B--2---:R-:W-:Y:S02]  /*8dc0*/  SEL R0, RZ, 0x1, P1 ;  /* 0x00000001ff007807 */ /* 0x004fe40000800000 */
[----:B------:R-:W-:Y:S02]  /*8dd0*/  LOP3.LUT R58, R58, R2, RZ, 0x3c, !PT ;  /* 0x000000023a3a7212 */ /* 0x000fe400078e3cff */
[----:B------:R-:W-:Y:S01]  /*8de0*/  LOP3.LUT R59, R59, R0, RZ, 0x3c, !PT ;  /* 0x000000003b3b7212 */ /* 0x000fe200078e3cff */
[----:B------:R-:W-:Y:S01]  /*8df0*/  UIADD3 UR20, UPT, UPT, UR37, UR4, URZ ;  /* 0x0000000425147290 */ /* 0x000fe2000fffe0ff */
[----:B------:R-:W-:Y:S02]  /*8e00*/  SEL R56, R56, RZ, P0 ;  /* 0x000000ff38387207 */ /* 0x000fe40000000000 */
[----:B------:R-:W-:Y:S01]  /*8e10*/  SEL R22, R22, RZ, P1 ;  /* 0x000000ff16167207 */ /* 0x000fe20000800000 */
[----:B------:R-:W-:Y:S08]  /*8e20*/  BRA.U UP0, `(.L_x_145) ;  /* 0xffffffcd00787547 */ /* 0x000ff0000b83ffff */
[----:B------:R-:W2:Y:S01]  /*8e30*/  LDCU.64 UR4, c[0x0][0x888] ;  /* 0x00011100ff0477ac */ /* 0x000ea20008000a00 */
[----:B------:R-:W3:Y:S01]  /*8e40*/  LDCU.64 UR6, c[0x0][0x890] ;  /* 0x00011200ff0677ac */ /* 0x000ee20008000a00 */
[----:B--2---:R-:W-:Y:S02]  /*8e50*/  ISETP.NE.U32.AND P2, PT, RZ, UR4, PT ;  /* 0x00000004ff007c0c */ /* 0x004fe4000bf45070 */
[----:B---3--:R-:W-:Y:S02]  /*8e60*/  ISETP.NE.U32.AND P1, PT, RZ, UR6, PT ;  /* 0x00000006ff007c0c */ /* 0x008fe4000bf25070 */
[----:B------:R-:W-:Y:S02]  /*8e70*/  ISETP.NE.AND.EX P2, PT, RZ, UR5, PT, P2 ;  /* 0x00000005ff007c0c */ /* 0x000fe4000bf45320 */
[----:B------:R-:W-:-:S13]  /*8e80*/  ISETP.NE.AND.EX P0, PT, RZ, UR7, PT, P1 ;  /* 0x00000007ff007c0c */ /* 0x000fda000bf05310 */
[----:B------:R-:W-:Y:S05]  /*8e90*/  @P2 BRA P0, `(.L_x_146) ;  /* 0x00000000003c2947 */ /* 0x000fea0000000000 */
[----:B------:R-:W-:-:S13]  /*8ea0*/  ISETP.NE.AND.EX P1, PT, RZ, UR7, PT, P1 ;  /* 0x00000007ff007c0c */ /* 0x000fda000bf25310 */
[----:B------:R-:W-:Y:S05]  /*8eb0*/  @P1 BRA `(.L_x_147) ;  /* 0x00000000000c1947 */ /* 0x000fea0003800000 */
[----:B------:R-:W-:-:S13]  /*8ec0*/  FSETP.NEU.AND P0, PT, R27, RZ, PT ;  /* 0x000000ff1b00720b */ /* 0x000fda0003f0d000 */
[----:B------:R-:W-:Y:S05]  /*8ed0*/  @!P0 EXIT ;  /* 0x000000000000894d */ /* 0x000fea0003800000 */
[----:B------:R-:W-:Y:S05]  /*8ee0*/  BRA `(.L_x_146) ;  /* 0x0000000000287947 */ /* 0x000fea0003800000 */
.L_x_147:
[----:B------:R-:W-:Y:S01]  /*8ef0*/  ISETP.NE.AND P0, PT, R55, RZ, PT ;  /* 0x000000ff3700720c */ /* 0x000fe20003f05270 */
[----:B------:R-:W-:-:S12]  /*8f00*/  BSSY.RECONVERGENT B0, `(.L_x_146) ;  /* 0x0000008000007945 */ /* 0x000fd80003800200 */
[----:B------:R-:W-:Y:S05]  /*8f10*/  @P0 BRA `(.L_x_148) ;  /* 0x0000000000100947 */ /* 0x000fea0003800000 */
[----:B------:R-:W-:-:S04]  /*8f20*/  ISETP.NE.U32.AND P0, PT, RZ, UR4, PT ;  /* 0x00000004ff007c0c */ /* 0x000fc8000bf05070 */
[----:B------:R-:W-:-:S13]  /*8f30*/  ISETP.NE.AND.EX P0, PT, RZ, UR5, PT, P0 ;  /* 0x00000005ff007c0c */ /* 0x000fda000bf05300 */
[----:B------:R-:W-:Y:S05]  /*8f40*/  @!P0 EXIT ;  /* 0x000000000000894d */ /* 0x000fea0003800000 */
[----:B------:R-:W-:Y:S05]  /*8f50*/  BRA `(.L_x_149) ;  /* 0x0000000000087947 */ /* 0x000fea0003800000 */
.L_x_148:
[----:B------:R-:W-:-:S13]  /*8f60*/  FSETP.NEU.AND P0, PT, R27, RZ, PT ;  /* 0x000000ff1b00720b */ /* 0x000fda0003f0d000 */
[----:B------:R-:W-:Y:S05]  /*8f70*/  @!P0 EXIT ;  /* 0x000000000000894d */ /* 0x000fea0003800000 */
.L_x_149:
[----:B------:R-:W-:Y:S05]  /*8f80*/  BSYNC.RECONVERGENT B0 ;  /* 0x0000000000007941 */ /* 0x000fea0003800200 */
.L_x_146:
[----:B------:R-:W-:Y:S01]  /*8f90*/  ULEA UR6, UR46, UR43, 0x3 ;  /* 0x0000002b2e067291 */ /* 0x000fe2000f8e18ff */
[----:B------:R-:W-:-:S04]  /*8fa0*/  DEPBAR.LE SB0, 0x0 ;  /* 0x000080000000791a */ /* 0x000fc80000000000 */
[----:B------:R-:W-:-:S04]  /*8fb0*/  UIADD3 UR6, UPT, UPT, UR6, 0x70, URZ ;  /* 0x0000007006067890 */ /* 0x000fc8000fffe0ff */
[----:B------:R-:W-:-:S09]  /*8fc0*/  UPRMT UR6, UR47, 0x654, UR6 ;  /* 0x000006542f067896 */ /* 0x000fd20008000006 */
[----:B------:R-:W-:Y:S01]  /*8fd0*/  SYNCS.ARRIVE.TRANS64.RED.A1T0 RZ, [UR6], RZ ;  /* 0x000000ffffff79a7 */ /* 0x000fe20008100406 */
[----:B------:R-:W-:Y:S05]  /*8fe0*/  EXIT ;  /* 0x000000000000794d */ /* 0x000fea0003800000 */
.L_x_24:
[----:B--2---:R2:W3:Y:S02]  /*8ff0*/  SYNCS.PHASECHK.TRANS64.TRYWAIT P0, [R0+URZ+0x110], R2 ;  /* 0x00011002000075a7 */ /* 0x0044e400080011ff */
[----:B---3--:R-:W-:Y:S05]  /*9000*/  @!P0 NANOSLEEP.SYNCS 0x989680 ;  /* 0x009896800000895d */ /* 0x008fea0003900000 */
[----:B------:R-:W3:Y:S02]  /*9010*/  @!P0 SYNCS.PHASECHK.TRANS64 P0, [R0+URZ+0x110], R2 ;  /* 0x00011002000085a7 */ /* 0x000ee400080010ff */
[----:B---3--:R-:W-:Y:S05]  /*9020*/  @!P0 BRA `(.L_x_24) ;  /* 0xfffffffc00f08947 */ /* 0x008fea000383ffff */
[----:B------:R-:W-:Y:S05]  /*9030*/  BRA `(.L_x_150) ;  /* 0xffffff8800d87947 */ /* 0x000fea000383ffff */
.L_x_27:
[----:B-1----:R-:W-:-:S07]  /*9040*/  MOV R0, UR33 ;  /* 0x0000002100007c02 */ /* 0x002fce0008000f00 */
.L_x_151:
[----:B-1----:R1:W2:Y:S02]  /*9050*/  SYNCS.PHASECHK.TRANS64.TRYWAIT P0, [R0+URZ+0x28], R3 ;  /* 0x00002803000075a7 */ /* 0x0022a400080011ff */
[----:B--2---:R-:W-:Y:S05]  /*9060*/  @!P0 NANOSLEEP.SYNCS 0x989680 ;  /* 0x009896800000895d */ /* 0x004fea0003900000 */
[----:B------:R-:W2:Y:S02]  /*9070*/  @!P0 SYNCS.PHASECHK.TRANS64 P0, [R0+URZ+0x28], R3 ;  /* 0x00002803000085a7 */ /* 0x000ea400080010ff */
[----:B--2---:R-:W-:Y:S05]  /*9080*/  @!P0 BRA `(.L_x_151) ;  /* 0xfffffffc00f08947 */ /* 0x004fea000383ffff */
[----:B------:R-:W-:Y:S05]  /*9090*/  BRA `(.L_x_26) ;  /* 0xffffff8c00347947 */ /* 0x000fea000383ffff */
.L_x_34:
[----:B-1----:R-:W-:-:S07]  /*90a0*/  MOV R0, UR17 ;  /* 0x0000001100007c02 */ /* 0x002fce0008000f00 */
.L_x_152:
[----:B-1----:R1:W2:Y:S02]  /*90b0*/  SYNCS.PHASECHK.TRANS64.TRYWAIT P0, [R0+URZ+0x28], R3 ;  /* 0x00002803000075a7 */ /* 0x0022a400080011ff */
[----:B--2---:R-:W-:Y:S05]  /*90c0*/  @!P0 NANOSLEEP.SYNCS 0x989680 ;  /* 0x009896800000895d */ /* 0x004fea0003900000 */
[----:B------:R-:W2:Y:S02]  /*90d0*/  @!P0 SYNCS.PHASECHK.TRANS64 P0, [R0+URZ+0x28], R3 ;  /* 0x00002803000085a7 */ /* 0x000ea400080010ff */
[----:B--2---:R-:W-:Y:S05]  /*90e0*/  @!P0 BRA `(.L_x_152) ;  /* 0xfffffffc00f08947 */ /* 0x004fea000383ffff */
[----:B------:R-:W-:Y:S05]  /*90f0*/  BRA `(.L_x_33) ;  /* 0xffffff9000047947 */ /* 0x000fea000383ffff */
.L_x_39:
[----:B-1----:R1:W2:Y:S02]  /*9100*/  SYNCS.PHASECHK.TRANS64.TRYWAIT P0, [R3+URZ+0xa0], R0 ;  /* 0x0000a000030075a7 */ /* 0x0022a400080011ff */
[----:B--2---:R-:W-:Y:S05]  /*9110*/  @!P0 NANOSLEEP.SYNCS 0x989680 ;  /* 0x009896800000895d */ /* 0x004fea0003900000 */
[----:B------:R-:W2:Y:S02]  /*9120*/  @!P0 SYNCS.PHASECHK.TRANS64 P0, [R3+URZ+0xa0], R0 ;  /* 0x0000a000030085a7 */ /* 0x000ea400080010ff */
[----:B--2---:R-:W-:Y:S05]  /*9130*/  @!P0 BRA `(.L_x_39) ;  /* 0xfffffffc00f08947 */ /* 0x004fea000383ffff */
[----:B------:R-:W-:Y:S05]  /*9140*/  BRA `(.L_x_153) ;  /* 0xffffff9000bc7947 */ /* 0x000fea000383ffff */
.L_x_43:
[----:B------:R-:W-:-:S07]  /*9150*/  MOV R0, UR4 ;  /* 0x0000000400007c02 */ /* 0x000fce0008000f00 */
.L_x_154:
[----:B-1----:R1:W2:Y:S02]  /*9160*/  SYNCS.PHASECHK.TRANS64.TRYWAIT P0, [R0+URZ], R2 ;  /* 0x00000002000075a7 */ /* 0x0022a400080011ff */
[----:B--2---:R-:W-:Y:S05]  /*9170*/  @!P0 NANOSLEEP.SYNCS 0x989680 ;  /* 0x009896800000895d */ /* 0x004fea0003900000 */
[----:B------:R-:W2:Y:S02]  /*9180*/  @!P0 SYNCS.PHASECHK.TRANS64 P0, [R0+URZ], R2 ;  /* 0x00000002000085a7 */ /* 0x000ea400080010ff */
[----:B--2---:R-:W-:Y:S05]  /*9190*/  @!P0 BRA `(.L_x_154) ;  /* 0xfffffffc00f08947 */ /* 0x004fea000383ffff */
[----:B------:R-:W-:Y:S05]  /*91a0*/  BRA `(.L_x_155) ;  /* 0xffffff9800647947 */ /* 0x000fea000383ffff */
.L_x_44:
[----:B------:R-:W-:-:S07]  /*91b0*/  MOV R0, UR5 ;  /* 0x0000000500007c02 */ /* 0x000fce0008000f00 */
.L_x_156:
[----:B-1----:R1:W2:Y:S02]  /*91c0*/  SYNCS.PHASECHK.TRANS64.TRYWAIT P0, [R0+URZ], R3 ;  /* 0x00000003000075a7 */ /* 0x0022a400080011ff */
[----:B--2---:R-:W-:Y:S05]  /*91d0*/  @!P0 NANOSLEEP.SYNCS 0x989680 ;  /* 0x009896800000895d */ /* 0x004fea0003900000 */
[----:B------:R-:W2:Y:S02]  /*91e0*/  @!P0 SYNCS.PHASECHK.TRANS64 P0, [R0+URZ], R3 ;  /* 0x00000003000085a7 */ /* 0x000ea400080010ff */
[----:B--2---:R-:W-:Y:S05]  /*91f0*/  @!P0 BRA `(.L_x_156) ;  /* 0xfffffffc00f08947 */ /* 0x004fea000383ffff */
[----:B------:R-:W-:Y:S05]  /*9200*/  BRA `(.L_x_157) ;  /* 0xffffff9800707947 */ /* 0x000fea000383ffff */
.L_x_45:
[----:B------:R-:W-:-:S07]  /*9210*/  MOV R0, UR5 ;  /* 0x0000000500007c02 */ /* 0x000fce0008000f00 */
.L_x_158:
[----:B-1----:R1:W2:Y:S02]  /*9220*/  SYNCS.PHASECHK.TRANS64.TRYWAIT P0, [R0+URZ], R3 ;  /* 0x00000003000075a7 */ /* 0x0022a400080011ff */
[----:B--2---:R-:W-:Y:S05]  /*9230*/  @!P0 NANOSLEEP.SYNCS 0x989680 ;  /* 0x009896800000895d */ /* 0x004fea0003900000 */
[----:B------:R-:W2:Y:S02]  /*9240*/  @!P0 SYNCS.PHASECHK.TRANS64 P0, [R0+URZ], R3 ;  /* 0x00000003000085a7 */ /* 0x000ea400080010ff */
[----:B--2---:R-:W-:Y:S05]  /*9250*/  @!P0 BRA `(.L_x_158) ;  /* 0xfffffffc00f08947 */ /* 0x004fea000383ffff */
[----:B------:R-:W-:Y:S05]  /*9260*/  BRA `(.L_x_159) ;  /* 0xffffff98007c7947 */ /* 0x000fea000383ffff */
.L_x_46:
[----:B------:R-:W-:-:S07]  /*9270*/  MOV R0, UR5 ;  /* 0x0000000500007c02 */ /* 0x000fce0008000f00 */
.L_x_160:
[----:B-1----:R1:W2:Y:S02]  /*9280*/  SYNCS.PHASECHK.TRANS64.TRYWAIT P0, [R0+URZ], R3 ;  /* 0x00000003000075a7 */ /* 0x0022a400080011ff */
[----:B--2---:R-:W-:Y:S05]  /*9290*/  @!P0 NANOSLEEP.SYNCS 0x989680 ;  /* 0x009896800000895d */ /* 0x004fea0003900000 */
[----:B------:R-:W2:Y:S02]  /*92a0*/  @!P0 SYNCS.PHASECHK.TRANS64 P0, [R0+URZ], R3 ;  /* 0x00000003000085a7 */ /* 0x000ea400080010ff */
[----:B--2---:R-:W-:Y:S05]  /*92b0*/  @!P0 BRA `(.L_x_160) ;  /* 0xfffffffc00f08947 */ /* 0x004fea000383ffff */
[----:B------:R-:W-:Y:S05]  /*92c0*/  BRA `(.L_x_161) ;  /* 0xffffff9800887947 */ /* 0x000fea000383ffff */
.L_x_49:
[----:B--2---:R2:W3:Y:S02]  /*92d0*/  SYNCS.PHASECHK.TRANS64.TRYWAIT P0, [R2+URZ+0x100], R4 ;  /* 0x00010004020075a7 */ /* 0x0044e400080011ff */
[----:B---3--:R-:W-:Y:S05]  /*92e0*/  @!P0 NANOSLEEP.SYNCS 0x989680 ;  /* 0x009896800000895d */ /* 0x008fea0003900000 */
[----:B------:R-:W3:Y:S02]  /*92f0*/  @!P0 SYNCS.PHASECHK.TRANS64 P0, [R2+URZ+0x100], R4 ;  /* 0x00010004020085a7 */ /* 0x000ee400080010ff */
[----:B---3--:R-:W-:Y:S05]  /*9300*/  @!P0 BRA `(.L_x_49) ;  /* 0xfffffffc00f08947 */ /* 0x008fea000383ffff */
[----:B------:R-:W-:Y:S05]  /*9310*/  BRA `(.L_x_162) ;  /* 0xffffff9800e47947 */ /* 0x000fea000383ffff */
.L_x_50:
[----:B------:R-:W-:-:S07]  /*9320*/  MOV R2, UR4 ;  /* 0x0000000400027c02 */ /* 0x000fce0008000f00 */
.L_x_163:
[----:B--2---:R2:W3:Y:S02]  /*9330*/  SYNCS.PHASECHK.TRANS64.TRYWAIT P0, [R2+URZ+0xb0], R5 ;  /* 0x0000b005020075a7 */ /* 0x0044e400080011ff */
[----:B---3--:R-:W-:Y:S05]  /*9340*/  @!P0 NANOSLEEP.SYNCS 0x989680 ;  /* 0x009896800000895d */ /* 0x008fea0003900000 */
[----:B------:R-:W3:Y:S02]  /*9350*/  @!P0 SYNCS.PHASECHK.TRANS64 P0, [R2+URZ+0xb0], R5 ;  /* 0x0000b005020085a7 */ /* 0x000ee400080010ff */
[----:B---3--:R-:W-:Y:S05]  /*9360*/  @!P0 BRA `(.L_x_163) ;  /* 0xfffffffc00f08947 */ /* 0x008fea000383ffff */
[----:B------:R-:W-:Y:S05]  /*9370*/  BRA `(.L_x_164) ;  /* 0xffffff9800f47947 */ /* 0x000fea000383ffff */
.L_x_51:
[----:B--2---:R2:W3:Y:S02]  /*9380*/  SYNCS.PHASECHK.TRANS64.TRYWAIT P1, [R2+URZ+0xa0], R4 ;  /* 0x0000a004020075a7 */ /* 0x0044e400080211ff */
[----:B---3--:R-:W-:Y:S05]  /*9390*/  @!P1 NANOSLEEP.SYNCS 0x989680 ;  /* 0x009896800000995d */ /* 0x008fea0003900000 */
[----:B------:R-:W3:Y:S02]  /*93a0*/  @!P1 SYNCS.PHASECHK.TRANS64 P1, [R2+URZ+0xa0], R4 ;  /* 0x0000a004020095a7 */ /* 0x000ee400080210ff */
[----:B---3--:R-:W-:Y:S05]  /*93b0*/  @!P1 BRA `(.L_x_51) ;  /* 0xfffffffc00f09947 */ /* 0x008fea000383ffff */
[----:B------:R-:W-:Y:S05]  /*93c0*/  BRA `(.L_x_165) ;  /* 0xffffff9c00247947 */ /* 0x000fea000383ffff */
.L_x_54:
[----:B------:R-:W-:-:S07]  /*93d0*/  MOV R0, UR4 ;  /* 0x0000000400007c02 */ /* 0x000fce0008000f00 */
.L_x_166:
[----:B--2---:R2:W3:Y:S02]  /*93e0*/  SYNCS.PHASECHK.TRANS64.TRYWAIT P0, [R0+URZ+0xb0], R2 ;  /* 0x0000b002000075a7 */ /* 0x0044e400080011ff */
[----:B---3--:R-:W-:Y:S05]  /*93f0*/  @!P0 NANOSLEEP.SYNCS 0x989680 ;  /* 0x009896800000895d */ /* 0x008fea0003900000 */
[----:B------:R-:W3:Y:S02]  /*9400*/  @!P0 SYNCS.PHASECHK.TRANS64 P0, [R0+URZ+0xb0], R2 ;  /* 0x0000b002000085a7 */ /* 0x000ee400080010ff */
[----:B---3--:R-:W-:Y:S05]  /*9410*/  @!P0 BRA `(.L_x_166) ;  /* 0xfffffffc00f08947 */ /* 0x008fea000383ffff */
[----:B------:R-:W-:Y:S05]  /*9420*/  BRA `(.L_x_53) ;  /* 0xffffff9c00787947 */ /* 0x000fea000383ffff */
.L_x_63:
[----:B--2---:R-:W-:-:S04]  /*9430*/  MOV R5, UR5 ;  /* 0x0000000500057c02 */ /* 0x004fc80008000f00 */
[----:B------:R2:W3:Y:S03]  /*9440*/  SYNCS.PHASECHK.TRANS64.TRYWAIT P0, [R5+URZ+0x8], R6 ;  /* 0x00000806050075a7 */ /* 0x0004e600080011ff */
[----:B---3--:R-:W-:Y:S05]  /*9450*/  @!P0 NANOSLEEP.SYNCS 0x989680 ;  /* 0x009896800000895d */ /* 0x008fea0003900000 */
[----:B------:R-:W3:Y:S02]  /*9460*/  @!P0 SYNCS.PHASECHK.TRANS64 P0, [R5+URZ+0x8], R6 ;  /* 0x00000806050085a7 */ /* 0x000ee400080010ff */
[----:B---3--:R-:W-:Y:S05]  /*9470*/  @!P0 BRA `(.L_x_63) ;  /* 0xfffffffc00ec8947 */ /* 0x008fea000383ffff */
[----:B------:R-:W-:Y:S05]  /*9480*/  BRA `(.L_x_62) ;  /* 0xffffffa0002c7947 */ /* 0x000fea000383ffff */
.L_x_65:
[----:B------:R-:W-:Y:S01]  /*9490*/  BSSY B0, `(.L_x_167) ;  /* 0x0000006000007945 */ /* 0x000fe20003800000 */
[----:B------:R-:W-:-:S07]  /*94a0*/  MOV R15, 0xffffffff ;  /* 0xffffffff000f7802 */ /* 0x000fce0000000f00 */
[----:B-12--5:R-:W-:Y:S05]  /*94b0*/  WARPSYNC.COLLECTIVE R15, `(.L_x_168) ;  /* 0x000000000f0c7348 */ /* 0x026fea0003c00000 */
[----:B------:R-:W-:Y:S02]  /*94c0*/  ELECT P6, UR79, PT ;  /* 0x00000000004f782f */ /* 0x000fe400038c0000 */
[----:B------:R-:W-:Y:S01]  /*94d0*/  MOV R14, UR79 ;  /* 0x0000004f000e7c02 */ /* 0x000fe20008000f00 */
[----:B-12--5:R-:W-:Y:S10]  /*94e0*/  ENDCOLLECTIVE ;  /* 0x000000000000791b */ /* 0x026ff40003800000 */
.L_x_168:
[----:B------:R-:W-:Y:S05]  /*94f0*/  BSYNC B0 ;  /* 0x0000000000007941 */ /* 0x000fea0003800000 */
.L_x_167:
[----:B------:R-:W-:Y:S05]  /*9500*/  BRA `(.L_x_169) ;  /* 0xffffffa0005c7947 */ /* 0x000fea000383ffff */
.L_x_67:
[----:B--2---:R-:W-:-:S04]  /*9510*/  MOV R0, UR5 ;  /* 0x0000000500007c02 */ /* 0x004fc80008000f00 */
[----:B------:R2:W3:Y:S03]  /*9520*/  SYNCS.PHASECHK.TRANS64.TRYWAIT P0, [R0+URZ+0x8], R4 ;  /* 0x00000804000075a7 */ /* 0x0004e600080011ff */
[----:B---3--:R-:W-:Y:S05]  /*9530*/  @!P0 NANOSLEEP.SYNCS 0x989680 ;  /* 0x009896800000895d */ /* 0x008fea0003900000 */
[----:B------:R-:W3:Y:S02]  /*9540*/  @!P0 SYNCS.PHASECHK.TRANS64 P0, [R0+URZ+0x8], R4 ;  /* 0x00000804000085a7 */ /* 0x000ee400080010ff */
[----:B---3--:R-:W-:Y:S05]  /*9550*/  @!P0 BRA `(.L_x_67) ;  /* 0xfffffffc00ec8947 */ /* 0x008fea000383ffff */
[----:B------:R-:W-:Y:S05]  /*9560*/  BRA `(.L_x_66) ;  /* 0xffffffa000607947 */ /* 0x000fea000383ffff */
.L_x_68:
[----:B-1----:R1:W2:Y:S02]  /*9570*/  SYNCS.PHASECHK.TRANS64.TRYWAIT P0, [R0+URZ+0xa0], R4 ;  /* 0x0000a004000075a7 */ /* 0x0022a400080011ff */
[----:B--2---:R-:W-:Y:S05]  /*9580*/  @!P0 NANOSLEEP.SYNCS 0x989680 ;  /* 0x009896800000895d */ /* 0x004fea0003900000 */
[----:B------:R-:W2:Y:S02]  /*9590*/  @!P0 SYNCS.PHASECHK.TRANS64 P0, [R0+URZ+0xa0], R4 ;  /* 0x0000a004000085a7 */ /* 0x000ea400080010ff */
[----:B--2---:R-:W-:Y:S05]  /*95a0*/  @!P0 BRA `(.L_x_68) ;  /* 0xfffffffc00f08947 */ /* 0x004fea000383ffff */
[----:B------:R-:W-:Y:S05]  /*95b0*/  BRA `(.L_x_170) ;  /* 0xffffffa400487947 */ /* 0x000fea000383ffff */
.L_x_70:
[----:B------:R-:W-:-:S07]  /*95c0*/  MOV R0, UR31 ;  /* 0x0000001f00007c02 */ /* 0x000fce0008000f00 */
.L_x_171:
[----:B-1----:R1:W2:Y:S02]  /*95d0*/  SYNCS.PHASECHK.TRANS64.TRYWAIT P0, [R0+URZ+0xe0], R4 ;  /* 0x0000e004000075a7 */ /* 0x0022a400080011ff */
[----:B--2---:R-:W-:Y:S05]  /*95e0*/  @!P0 NANOSLEEP.SYNCS 0x989680 ;  /* 0x009896800000895d */ /* 0x004fea0003900000 */
[----:B------:R-:W2:Y:S02]  /*95f0*/  @!P0 SYNCS.PHASECHK.TRANS64 P0, [R0+URZ+0xe0], R4 ;  /* 0x0000e004000085a7 */ /* 0x000ea400080010ff */
[----:B--2---:R-:W-:Y:S05]  /*9600*/  @!P0 BRA `(.L_x_171) ;  /* 0xfffffffc00f08947 */ /* 0x004fea000383ffff */
[----:B------:R-:W-:Y:S05]  /*9610*/  BRA `(.L_x_172) ;  /* 0xffffffa400947947 */ /* 0x000fea000383ffff */
.L_x_73:
[----:B------:R-:W-:Y:S07]  /*9620*/  MOV R0, UR5 ;  /* 0x0000000500007c02 */ /* 0x000fee0008000f00 */
.L_x_173:
[----:B-1----:R1:W2:Y:S02]  /*9630*/  SYNCS.PHASECHK.TRANS64.TRYWAIT P0, [R0+URZ], R4 ;  /* 0x00000004000075a7 */ /* 0x0022a400080011ff */
[----:B--2---:R-:W-:Y:S05]  /*9640*/  @!P0 NANOSLEEP.SYNCS 0x989680 ;  /* 0x009896800000895d */ /* 0x004fea0003900000 */
[----:B------:R-:W2:Y:S02]  /*9650*/  @!P0 SYNCS.PHASECHK.TRANS64 P0, [R0+URZ], R4 ;  /* 0x00000004000085a7 */ /* 0x000ea400080010ff */
[----:B--2---:R-:W-:Y:S05]  /*9660*/  @!P0 BRA `(.L_x_173) ;  /* 0xfffffffc00f08947 */ /* 0x004fea000383ffff */
[----:B------:R-:W-:Y:S05]  /*9670*/  BRA `(.L_x_72) ;  /* 0xffffffa400a87947 */ /* 0x000fea000383ffff */
.L_x_77:
[----:B-1----:R-:W-:-:S07]  /*9680*/  MOV R0, UR4 ;  /* 0x0000000400007c02 */ /* 0x002fce0008000f00 */
.L_x_174:
[----:B-1----:R1:W2:Y:S02]  /*9690*/  SYNCS.PHASECHK.TRANS64.TRYWAIT P0, [R0+URZ], R2 ;  /* 0x00000002000075a7 */ /* 0x0022a400080011ff */
[----:B--2---:R-:W-:Y:S05]  /*96a0*/  @!P0 NANOSLEEP.SYNCS 0x989680 ;  /* 0x009896800000895d */ /* 0x004fea0003900000 */
[----:B------:R-:W2:Y:S02]  /*96b0*/  @!P0 SYNCS.PHASECHK.TRANS64 P0, [R0+URZ], R2 ;  /* 0x00000002000085a7 */ /* 0x000ea400080010ff */
[----:B--2---:R-:W-:Y:S05]  /*96c0*/  @!P0 BRA `(.L_x_174) ;  /* 0xfffffffc00f08947 */ /* 0x004fea000383ffff */
[----:B------:R-:W-:Y:S05]  /*96d0*/  BRA `(.L_x_175) ;  /* 0xffffffa8009c7947 */ /* 0x000fea000383ffff */
.L_x_78:
[----:B------:R-:W-:-:S07]  /*96e0*/  MOV R0, UR5 ;  /* 0x0000000500007c02 */ /* 0x000fce0008000f00 */
.L_x_176:
[----:B-1----:R1:W2:Y:S02]  /*96f0*/  SYNCS.PHASECHK.TRANS64.TRYWAIT P0, [R0+URZ], R3 ;  /* 0x00000003000075a7 */ /* 0x0022a400080011ff */
[----:B--2---:R-:W-:Y:S05]  /*9700*/  @!P0 NANOSLEEP.SYNCS 0x989680 ;  /* 0x009896800000895d */ /* 0x004fea0003900000 */
[----:B------:R-:W2:Y:S02]  /*9710*/  @!P0 SYNCS.PHASECHK.TRANS64 P0, [R0+URZ], R3 ;  /* 0x00000003000085a7 */ /* 0x000ea400080010ff */
[----:B--2---:R-:W-:Y:S05]  /*9720*/  @!P0 BRA `(.L_x_176) ;  /* 0xfffffffc00f08947 */ /* 0x004fea000383ffff */
[----:B------:R-:W-:Y:S05]  /*9730*/  BRA `(.L_x_177) ;  /* 0xffffffa800a87947 */ /* 0x000fea000383ffff */
.L_x_79:
[----:B------:R-:W-:-:S07]  /*9740*/  MOV R0, UR5 ;  /* 0x0000000500007c02 */ /* 0x000fce0008000f00 */
.L_x_178:
[----:B-1----:R1:W2:Y:S02]  /*9750*/  SYNCS.PHASECHK.TRANS64.TRYWAIT P0, [R0+URZ], R3 ;  /* 0x00000003000075a7 */ /* 0x0022a400080011ff */
[----:B--2---:R-:W-:Y:S05]  /*9760*/  @!P0 NANOSLEEP.SYNCS 0x989680 ;  /* 0x009896800000895d */ /* 0x004fea0003900000 */
[----:B------:R-:W2:Y:S02]  /*9770*/  @!P0 SYNCS.PHASECHK.TRANS64 P0, [R0+URZ], R3 ;  /* 0x00000003000085a7 */ /* 0x000ea400080010ff */
[----:B--2---:R-:W-:Y:S05]  /*9780*/  @!P0 BRA `(.L_x_178) ;  /* 0xfffffffc00f08947 */ /* 0x004fea000383ffff */
[----:B------:R-:W-:Y:S05]  /*9790*/  BRA `(.L_x_179) ;  /* 0xffffffa800b47947 */ /* 0x000fea000383ffff */
.L_x_82:
[----:B------:R-:W-:-:S07]  /*97a0*/  MOV R0, UR26 ;  /* 0x0000001a00007c02 */ /* 0x000fce0008000f00 */
.L_x_180:
[----:B-1----:R1:W2:Y:S02]  /*97b0*/  SYNCS.PHASECHK.TRANS64.TRYWAIT P1, [R0+URZ+0x120], R2 ;  /* 0x00012002000075a7 */ /* 0x0022a400080211ff */
[----:B--2---:R-:W-:Y:S05]  /*97c0*/  @!P1 NANOSLEEP.SYNCS 0x989680 ;  /* 0x009896800000995d */ /* 0x004fea0003900000 */
[----:B------:R-:W2:Y:S02]  /*97d0*/  @!P1 SYNCS.PHASECHK.TRANS64 P1, [R0+URZ+0x120], R2 ;  /* 0x00012002000095a7 */ /* 0x000ea400080210ff */
[----:B--2---:R-:W-:Y:S05]  /*97e0*/  @!P1 BRA `(.L_x_180) ;  /* 0xfffffffc00f09947 */ /* 0x004fea000383ffff */
[----:B------:R-:W-:Y:S05]  /*97f0*/  BRA `(.L_x_181) ;  /* 0xffffffac00007947 */ /* 0x000fea000383ffff */
.L_x_87:
[----:B---3--:R3:W4:Y:S02]  /*9800*/  SYNCS.PHASECHK.TRANS64.TRYWAIT P0, [R12+URZ+0xa0], R0 ;  /* 0x0000a0000c0075a7 */ /* 0x00872400080011ff */
[----:B----4-:R-:W-:Y:S05]  /*9810*/  @!P0 NANOSLEEP.SYNCS 0x989680 ;  /* 0x009896800000895d */ /* 0x010fea0003900000 */
[----:B------:R-:W4:Y:S02]  /*9820*/  @!P0 SYNCS.PHASECHK.TRANS64 P0, [R12+URZ+0xa0], R0 ;  /* 0x0000a0000c0085a7 */ /* 0x000f2400080010ff */
[----:B----4-:R-:W-:Y:S05]  /*9830*/  @!P0 BRA `(.L_x_87) ;  /* 0xfffffffc00f08947 */ /* 0x010fea000383ffff */
[----:B------:R-:W-:Y:S05]  /*9840*/  BRA `(.L_x_182) ;  /* 0xffffffb000287947 */ /* 0x000fea000383ffff */
.L_x_90:
[----:B-1----:R-:W-:Y:S07]  /*9850*/  MOV R0, UR21 ;  /* 0x0000001500007c02 */ /* 0x002fee0008000f00 */
.L_x_183:
[----:B-1----:R1:W3:Y:S02]  /*9860*/  SYNCS.PHASECHK.TRANS64.TRYWAIT P2, [R0+URZ+0x98], R6 ;  /* 0x00009806000075a7 */ /* 0x0022e400080411ff */
[----:B---3--:R-:W-:Y:S05]  /*9870*/  @!P2 NANOSLEEP.SYNCS 0x989680 ;  /* 0x009896800000a95d */ /* 0x008fea0003900000 */
[----:B------:R-:W3:Y:S02]  /*9880*/  @!P2 SYNCS.PHASECHK.TRANS64 P2, [R0+URZ+0x98], R6 ;  /* 0x000098060000a5a7 */ /* 0x000ee400080410ff */
[----:B---3--:R-:W-:Y:S05]  /*9890*/  @!P2 BRA `(.L_x_183) ;  /* 0xfffffffc00f0a947 */ /* 0x008fea000383ffff */
[----:B------:R-:W-:Y:S05]  /*98a0*/  BRA `(.L_x_89) ;  /* 0xffffffb400907947 */ /* 0x000fea000383ffff */
.L_x_93:
[----:B------:R-:W-:Y:S07]  /*98b0*/  MOV R0, UR21 ;  /* 0x0000001500007c02 */ /* 0x000fee0008000f00 */
.L_x_184:
[----:B-1----:R1:W3:Y:S02]  /*98c0*/  SYNCS.PHASECHK.TRANS64.TRYWAIT P0, [R0+URZ+0x70], R9 ;  /* 0x00007009000075a7 */ /* 0x0022e400080011ff */
[----:B---3--:R-:W-:Y:S05]  /*98d0*/  @!P0 NANOSLEEP.SYNCS 0x989680 ;  /* 0x009896800000895d */ /* 0x008fea0003900000 */
[----:B------:R-:W3:Y:S02]  /*98e0*/  @!P0 SYNCS.PHASECHK.TRANS64 P0, [R0+URZ+0x70], R9 ;  /* 0x00007009000085a7 */ /* 0x000ee400080010ff */
[----:B---3--:R-:W-:Y:S05]  /*98f0*/  @!P0 BRA `(.L_x_184) ;  /* 0xfffffffc00f08947 */ /* 0x008fea000383ffff */
[----:B------:R-:W-:Y:S05]  /*9900*/  BRA `(.L_x_185) ;  /* 0xffffffb400ec7947 */ /* 0x000fea000383ffff */
.L_x_94:
[----:B------:R-:W-:Y:S07]  /*9910*/  MOV R0, UR21 ;  /* 0x0000001500007c02 */ /* 0x000fee0008000f00 */
.L_x_186:
[----:B-1----:R1:W3:Y:S02]  /*9920*/  SYNCS.PHASECHK.TRANS64.TRYWAIT P0, [R0+URZ+0x78], R9 ;  /* 0x00007809000075a7 */ /* 0x0022e400080011ff */
[----:B---3--:R-:W-:Y:S05]  /*9930*/  @!P0 NANOSLEEP.SYNCS 0x989680 ;  /* 0x009896800000895d */ /* 0x008fea0003900000 */
[----:B------:R-:W3:Y:S02]  /*9940*/  @!P0 SYNCS.PHASECHK.TRANS64 P0, [R0+URZ+0x78], R9 ;  /* 0x00007809000085a7 */ /* 0x000ee400080010ff */
[----:B---3--:R-:W-:Y:S05]  /*9950*/  @!P0 BRA `(.L_x_186) ;  /* 0xfffffffc00f08947 */ /* 0x008fea000383ffff */
[----:B------:R-:W-:Y:S05]  /*9960*/  BRA `(.L_x_187) ;  /* 0xffffffb800487947 */ /* 0x000fea000383ffff */
.L_x_95:
[----:B------:R-:W-:Y:S07]  /*9970*/  MOV R0, UR21 ;  /* 0x0000001500007c02 */ /* 0x000fee0008000f00 */
.L_x_188:
[----:B-1----:R1:W3:Y:S02]  /*9980*/  SYNCS.PHASECHK.TRANS64.TRYWAIT P0, [R0+URZ+0x80], R9 ;  /* 0x00008009000075a7 */ /* 0x0022e400080011ff */
[----:B---3--:R-:W-:Y:S05]  /*9990*/  @!P0 NANOSLEEP.SYNCS 0x989680 ;  /* 0x009896800000895d */ /* 0x008fea0003900000 */
[----:B------:R-:W3:Y:S02]  /*99a0*/  @!P0 SYNCS.PHASECHK.TRANS64 P0, [R0+URZ+0x80], R9 ;  /* 0x00008009000085a7 */ /* 0x000ee400080010ff */
[----:B---3--:R-:W-:Y:S05]  /*99b0*/  @!P0 BRA `(.L_x_188) ;  /* 0xfffffffc00f08947 */ /* 0x008fea000383ffff */
[----:B------:R-:W-:Y:S05]  /*99c0*/  BRA `(.L_x_189) ;  /* 0xffffffb800a47947 */ /* 0x000fea000383ffff */
.L_x_96:
[----:B------:R-:W-:Y:S07]  /*99d0*/  MOV R0, UR21 ;  /* 0x0000001500007c02 */ /* 0x000fee0008000f00 */
.L_x_190:
[----:B-1----:R1:W3:Y:S02]  /*99e0*/  SYNCS.PHASECHK.TRANS64.TRYWAIT P0, [R0+URZ+0x88], R9 ;  /* 0x00008809000075a7 */ /* 0x0022e400080011ff */
[----:B---3--:R-:W-:Y:S05]  /*99f0*/  @!P0 NANOSLEEP.SYNCS 0x989680 ;  /* 0x009896800000895d */ /* 0x008fea0003900000 */
[----:B------:R-:W3:Y:S02]  /*9a00*/  @!P0 SYNCS.PHASECHK.TRANS64 P0, [R0+URZ+0x88], R9 ;  /* 0x00008809000085a7 */ /* 0x000ee400080010ff */
[----:B---3--:R-:W-:Y:S05]  /*9a10*/  @!P0 BRA `(.L_x_190) ;  /* 0xfffffffc00f08947 */ /* 0x008fea000383ffff */
[----:B------:R-:W-:Y:S05]  /*9a20*/  BRA `(.L_x_191) ;  /* 0xffffffbc00007947 */ /* 0x000fea000383ffff */
.L_x_98:
[----:B------:R-:W-:-:S07]  /*9a30*/  MOV R0, UR21 ;  /* 0x0000001500007c02 */ /* 0x000fce0008000f00 */
.L_x_192:
[----:B-1----:R1:W4:Y:S02]  /*9a40*/  SYNCS.PHASECHK.TRANS64.TRYWAIT P0, [R0+URZ+0x70], R2 ;  /* 0x00007002000075a7 */ /* 0x00232400080011ff */
[----:B----4-:R-:W-:Y:S05]  /*9a50*/  @!P0 NANOSLEEP.SYNCS 0x989680 ;  /* 0x009896800000895d */ /* 0x010fea0003900000 */
[----:B------:R-:W4:Y:S02]  /*9a60*/  @!P0 SYNCS.PHASECHK.TRANS64 P0, [R0+URZ+0x70], R2 ;  /* 0x00007002000085a7 */ /* 0x000f2400080010ff */
[----:B----4-:R-:W-:Y:S05]  /*9a70*/  @!P0 BRA `(.L_x_192) ;  /* 0xfffffffc00f08947 */ /* 0x010fea000383ffff */
[----:B------:R-:W-:Y:S05]  /*9a80*/  BRA `(.L_x_193) ;  /* 0xffffffbc008c7947 */ /* 0x000fea000383ffff */
.L_x_99:
[----:B-1----:R-:W-:-:S07]  /*9a90*/  MOV R0, UR21 ;  /* 0x0000001500007c02 */ /* 0x002fce0008000f00 */
.L_x_194:
[----:B-1----:R1:W4:Y:S02]  /*9aa0*/  SYNCS.PHASECHK.TRANS64.TRYWAIT P0, [R0+URZ+0x78], R2 ;  /* 0x00007802000075a7 */ /* 0x00232400080011ff */
[----:B----4-:R-:W-:Y:S05]  /*9ab0*/  @!P0 NANOSLEEP.SYNCS 0x989680 ;  /* 0x009896800000895d */ /* 0x010fea0003900000 */
[----:B------:R-:W4:Y:S02]  /*9ac0*/  @!P0 SYNCS.PHASECHK.TRANS64 P0, [R0+URZ+0x78], R2 ;  /* 0x00007802000085a7 */ /* 0x000f2400080010ff */
[----:B----4-:R-:W-:Y:S05]  /*9ad0*/  @!P0 BRA `(.L_x_194) ;  /* 0xfffffffc00f08947 */ /* 0x010fea000383ffff */
[----:B------:R-:W-:Y:S05]  /*9ae0*/  BRA `(.L_x_195) ;  /* 0xffffffbc007c7947 */ /* 0x000fea000383ffff */
.L_x_100:
[----:B-1----:R-:W-:-:S07]  /*9af0*/  MOV R0, UR21 ;  /* 0x0000001500007c02 */ /* 0x002fce0008000f00 */
.L_x_196:
[----:B-1----:R1:W4:Y:S02]  /*9b00*/  SYNCS.PHASECHK.TRANS64.TRYWAIT P0, [R0+URZ+0x80], R2 ;  /* 0x00008002000075a7 */ /* 0x00232400080011ff */
[----:B----4-:R-:W-:Y:S05]  /*9b10*/  @!P0 NANOSLEEP.SYNCS 0x989680 ;  /* 0x009896800000895d */ /* 0x010fea0003900000 */
[----:B------:R-:W4:Y:S02]  /*9b20*/  @!P0 SYNCS.PHASECHK.TRANS64 P0, [R0+URZ+0x80], R2 ;  /* 0x00008002000085a7 */ /* 0x000f2400080010ff */
[----:B----4-:R-:W-:Y:S05]  /*9b30*/  @!P0 BRA `(.L_x_196) ;  /* 0xfffffffc00f08947 */ /* 0x010fea000383ffff */
[----:B------:R-:W-:Y:S05]  /*9b40*/  BRA `(.L_x_197) ;  /* 0xffffffbc006c7947 */ /* 0x000fea000383ffff */
.L_x_102:
[----:B--2---:R2:W3:Y:S02]  /*9b50*/  SYNCS.PHASECHK.TRANS64.TRYWAIT P0, [R3+URZ+0xa0], R0 ;  /* 0x0000a000030075a7 */ /* 0x0044e400080011ff */
[----:B---3--:R-:W-:Y:S05]  /*9b60*/  @!P0 NANOSLEEP.SYNCS 0x989680 ;  /* 0x009896800000895d */ /* 0x008fea0003900000 */
[----:B------:R-:W3:Y:S02]  /*9b70*/  @!P0 SYNCS.PHASECHK.TRANS64 P0, [R3+URZ+0xa0], R0 ;  /* 0x0000a000030085a7 */ /* 0x000ee400080010ff */
[----:B---3--:R-:W-:Y:S05]  /*9b80*/  @!P0 BRA `(.L_x_102) ;  /* 0xfffffffc00f08947 */ /* 0x008fea000383ffff */
[----:B------:R-:W-:Y:S05]  /*9b90*/  BRA `(.L_x_198) ;  /* 0xffffffc000307947 */ /* 0x000fea000383ffff */
.L_x_113:
[----:B-1----:R-:W-:Y:S04]  /*9ba0*/  MOV R2, UR43 ;  /* 0x0000002b00027c02 */ /* 0x002fe80008000f00 */
[----:B------:R1:W2:Y:S03]  /*9bb0*/  SYNCS.PHASECHK.TRANS64.TRYWAIT P0, [R2+URZ+0x50], R3 ;  /* 0x00005003020075a7 */ /* 0x0002a600080011ff */
[----:B--2---:R-:W-:Y:S05]  /*9bc0*/  @!P0 NANOSLEEP.SYNCS 0x989680 ;  /* 0x009896800000895d */ /* 0x004fea0003900000 */
[----:B------:R-:W2:Y:S02]  /*9bd0*/  @!P0 SYNCS.PHASECHK.TRANS64 P0, [R2+URZ+0x50], R3 ;  /* 0x00005003020085a7 */ /* 0x000ea400080010ff */
[----:B--2---:R-:W-:Y:S05]  /*9be0*/  @!P0 BRA `(.L_x_113) ;  /* 0xfffffffc00ec8947 */ /* 0x004fea000383ffff */
[----:B------:R-:W-:Y:S05]  /*9bf0*/  BRA `(.L_x_112) ;  /* 0xffffffcc00807947 */ /* 0x000fea000383ffff */
.L_x_115:
[----:B-1----:R1:W3:Y:S02]  /*9c00*/  SYNCS.PHASECHK.TRANS64.TRYWAIT P1, [R54+URZ+0xc0], R0 ;  /* 0x0000c000360075a7 */ /* 0x0022e400080211ff */
[----:B---3--:R-:W-:Y:S05]  /*9c10*/  @!P1 NANOSLEEP.SYNCS 0x989680 ;  /* 0x009896800000995d */ /* 0x008fea0003900000 */
[----:B------:R-:W3:Y:S02]  /*9c20*/  @!P1 SYNCS.PHASECHK.TRANS64 P1, [R54+URZ+0xc0], R0 ;  /* 0x0000c000360095a7 */ /* 0x000ee400080210ff */
[----:B---3--:R-:W-:Y:S05]  /*9c30*/  @!P1 BRA `(.L_x_115) ;  /* 0xfffffffc00f09947 */ /* 0x008fea000383ffff */
[----:B------:R-:W-:Y:S05]  /*9c40*/  BRA `(.L_x_114) ;  /* 0xffffffcc00a07947 */ /* 0x000fea000383ffff */
.L_x_124:
[----:B--2---:R2:W3:Y:S02]  /*9c50*/  SYNCS.PHASECHK.TRANS64.TRYWAIT P0, [R2+URZ+0x50], R0 ;  /* 0x00005000020075a7 */ /* 0x0044e400080011ff */
[----:B---3--:R-:W-:Y:S05]  /*9c60*/  @!P0 NANOSLEEP.SYNCS 0x989680 ;  /* 0x009896800000895d */ /* 0x008fea0003900000 */
[----:B------:R-:W3:Y:S02]  /*9c70*/  @!P0 SYNCS.PHASECHK.TRANS64 P0, [R2+URZ+0x50], R0 ;  /* 0x00005000020085a7 */ /* 0x000ee400080010ff */
[----:B---3--:R-:W-:Y:S05]  /*9c80*/  @!P0 BRA `(.L_x_124) ;  /* 0xfffffffc00f08947 */ /* 0x008fea000383ffff */
[----:B------:R-:W-:Y:S05]  /*9c90*/  BRA `(.L_x_123) ;  /* 0xffffffd400b07947 */ /* 0x000fea000383ffff */
.L_x_132:
[----:B--2---:R2:W3:Y:S02]  /*9ca0*/  SYNCS.PHASECHK.TRANS64.TRYWAIT P0, [R2+URZ+0x50], R4 ;  /* 0x00005004020075a7 */ /* 0x0044e400080011ff */
[----:B---3--:R-:W-:Y:S05]  /*9cb0*/  @!P0 NANOSLEEP.SYNCS 0x989680 ;  /* 0x009896800000895d */ /* 0x008fea0003900000 */
[----:B------:R-:W3:Y:S02]  /*9cc0*/  @!P0 SYNCS.PHASECHK.TRANS64 P0, [R2+URZ+0x50], R4 ;  /* 0x00005004020085a7 */ /* 0x000ee400080010ff */
[----:B---3--:R-:W-:Y:S05]  /*9cd0*/  @!P0 BRA `(.L_x_132) ;  /* 0xfffffffc00f08947 */ /* 0x008fea000383ffff */
[----:B------:R-:W-:Y:S05]  /*9ce0*/  BRA `(.L_x_131) ;  /* 0xffffffdc00d07947 */ /* 0x000fea000383ffff */
.L_x_140:
[----:B--2---:R2:W3:Y:S02]  /*9cf0*/  SYNCS.PHASECHK.TRANS64.TRYWAIT P0, [R3+URZ+0x50], R0 ;  /* 0x00005000030075a7 */ /* 0x0044e400080011ff */
[----:B---3--:R-:W-:Y:S05]  /*9d00*/  @!P0 NANOSLEEP.SYNCS 0x989680 ;  /* 0x009896800000895d */ /* 0x008fea0003900000 */
[----:B------:R-:W3:Y:S02]  /*9d10*/  @!P0 SYNCS.PHASECHK.TRANS64 P0, [R3+URZ+0x50], R0 ;  /* 0x00005000030085a7 */ /* 0x000ee400080010ff */
[----:B---3--:R-:W-:Y:S05]  /*9d20*/  @!P0 BRA `(.L_x_140) ;  /* 0xfffffffc00f08947 */ /* 0x008fea000383ffff */
[----:B------:R-:W-:Y:S05]  /*9d30*/  BRA `(.L_x_139) ;  /* 0xffffffe400f07947 */ /* 0x000fea000383ffff */
        .weak           $__internal_0_$__cuda_sm10x_tcgen05_guardrail_trap_col_being_dealloced_not_returned_by_alloc
        .type           $__internal_0_$__cuda_sm10x_tcgen05_guardrail_trap_col_being_dealloced_not_returned_by_alloc,@function
        .size           $__internal_0_$__cuda_sm10x_tcgen05_guardrail_trap_col_being_dealloced_not_returned_by_alloc,($__internal_1_$__cuda_sm10x_tcgen05_guardrail_trap_phase_invalid_during_alloc - $__internal_0_$__cuda_sm10x_tcgen05_guardrail_trap_col_being_dealloced_not_returned_by_alloc)
$__internal_0_$__cuda_sm10x_tcgen05_guardrail_trap_col_being_dealloced_not_returned_by_alloc:
[----:B------:R-:W-:Y:S05]  /*9d40*/  BPT.TRAP 0x1 ;  /* 0x000000040000795c */ /* 0x000fea0000300000 */
[----:B------:R-:W-:-:S04]  /*9d50*/  HFMA2 R3, -RZ, RZ, 0, 0 ;  /* 0x00000000ff037431 */ /* 0x000fc800000001ff */
[----:B------:R-:W-:Y:S05]  /*9d60*/  RET.REL.NODEC R2 `(_ZN7cutlass13device_kernelINS_4gemm6kernel13GemmUniversalIN4cute5tupleIJiiiiEEENS1_10collective13CollectiveMmaINS1_35MainloopSm100TmaUmmaWarpSpecializedILi5ELi2ELi4ENS5_IJNS4_1CILi4EEENSA_ILi2EEENSA_ILi1EEEEEEEENS5_IJNSA_ILi128EEESG_NSA_ILi64EEEEEENS_6half_tENS5_IJlSD_lEEESJ_NS5_IJSD_llEEENS4_8TiledMMAINS4_8MMA_AtomIJNS4_26SM100_MMA_F16BF16_2x1SM_SSISJ_SJ_fLi128ELi128ELNS4_4UMMA5MajorE0ELSQ_1ELNSP_7ScaleInE0ELSR_0EEEEEENS4_6LayoutINS5_IJSD_SD_SD_EEENS5_IJNSA_ILi0EEESW_SW_EEEEENS5_IJNS4_10UnderscoreESZ_SZ_EEEEENS4_28SM100_TMA_2SM_LOAD_MULTICASTENS4_14ComposedLayoutINS4_7SwizzleILi3ELi4ELi3EEENS4_18smem_ptr_flag_bitsILi16EEENSU_INS5_IJNSA_ILi8EEESH_EEENS5_IJSH_SD_EEEEEEEvNS4_8identityES12_NS13_IS15_S17_NSU_INS5_IJSH_S18_EEENS5_IJSD_SH_EEEEEEEvS1D_EENS_8epilogue10collective18CollectiveEpilogueINS1J_23Sm100TmaWarpSpecializedILi4ELi2ELi16ELb1ELb0EEEJNS5_IJSH_SG_SH_EEENS5_IJNSU_ISH_SD_EENSU_INS5_IJNSA_ILi16EEESC_EEES1F_EEEEESJ_SK_SJ_SK_NS1J_6fusion15FusionCallbacksIS1N_NS1U_17LinearCombinationISJ_fSJ_fLNS_15FloatRoundStyleE2EEES1O_S1T_JEEENS4_5SM1004TMEM4LOAD26SM100_TMEM_LOAD_32dp32b16xENS4_13SM90_TMA_LOADENS13_INS14_ILi1ELi4ELi3EEES17_NSU_INS5_IJS18_S1Q_EEENS5_IJS1Q_SD_EEEEEEENS4_39AutoVectorizingCopyWithAssumedAlignmentILi128EEENS4_14SM90_TMA_STOREES29_S2B_S2B_EEEvvEEEEvNT_6ParamsE) ;  /* 0xffffff6002a47950 */ /* 0x000fea0003c3ffff */
        .weak           $__internal_1_$__cuda_sm10x_tcgen05_guardrail_trap_phase_invalid_during_alloc
        .type           $__internal_1_$__cuda_sm10x_tcgen05_guardrail_trap_phase_invalid_during_alloc,@function
        .size           $__internal_1_$__cuda_sm10x_tcgen05_guardrail_trap_phase_invalid_during_alloc,($__internal_2_$__cuda_sm10x_tcgen05_guardrail_trap_unallocated_columns_being_dealloced - $__internal_1_$__cuda_sm10x_tcgen05_guardrail_trap_phase_invalid_during_alloc)
$__internal_1_$__cuda_sm10x_tcgen05_guardrail_trap_phase_invalid_during_alloc:
[----:B------:R-:W-:Y:S05]  /*9d70*/  BPT.TRAP 0x1 ;  /* 0x000000040000795c */ /* 0x000fea0000300000 */
[----:B------:R-:W-:-:S04]  /*9d80*/  MOV R5, 0x0 ;  /* 0x0000000000057802 */ /* 0x000fc80000000f00 */
[----:B------:R-:W-:Y:S05]  /*9d90*/  RET.REL.NODEC R4 `(_ZN7cutlass13device_kernelINS_4gemm6kernel13GemmUniversalIN4cute5tupleIJiiiiEEENS1_10collective13CollectiveMmaINS1_35MainloopSm100TmaUmmaWarpSpecializedILi5ELi2ELi4ENS5_IJNS4_1CILi4EEENSA_ILi2EEENSA_ILi1EEEEEEEENS5_IJNSA_ILi128EEESG_NSA_ILi64EEEEEENS_6half_tENS5_IJlSD_lEEESJ_NS5_IJSD_llEEENS4_8TiledMMAINS4_8MMA_AtomIJNS4_26SM100_MMA_F16BF16_2x1SM_SSISJ_SJ_fLi128ELi128ELNS4_4UMMA5MajorE0ELSQ_1ELNSP_7ScaleInE0ELSR_0EEEEEENS4_6LayoutINS5_IJSD_SD_SD_EEENS5_IJNSA_ILi0EEESW_SW_EEEEENS5_IJNS4_10UnderscoreESZ_SZ_EEEEENS4_28SM100_TMA_2SM_LOAD_MULTICASTENS4_14ComposedLayoutINS4_7SwizzleILi3ELi4ELi3EEENS4_18smem_ptr_flag_bitsILi16EEENSU_INS5_IJNSA_ILi8EEESH_EEENS5_IJSH_SD_EEEEEEEvNS4_8identityES12_NS13_IS15_S17_NSU_INS5_IJSH_S18_EEENS5_IJSD_SH_EEEEEEEvS1D_EENS_8epilogue10collective18CollectiveEpilogueINS1J_23Sm100TmaWarpSpecializedILi4ELi2ELi16ELb1ELb0EEEJNS5_IJSH_SG_SH_EEENS5_IJNSU_ISH_SD_EENSU_INS5_IJNSA_ILi16EEESC_EEES1F_EEEEESJ_SK_SJ_SK_NS1J_6fusion15FusionCallbacksIS1N_NS1U_17LinearCombinationISJ_fSJ_fLNS_15FloatRoundStyleE2EEES1O_S1T_JEEENS4_5SM1004TMEM4LOAD26SM100_TMEM_LOAD_32dp32b16xENS4_13SM90_TMA_LOADENS13_INS14_ILi1ELi4ELi3EEES17_NSU_INS5_IJS18_S1Q_EEENS5_IJS1Q_SD_EEEEEEENS4_39AutoVectorizingCopyWithAssumedAlignmentILi128EEENS4_14SM90_TMA_STOREES29_S2B_S2B_EEEvvEEEEvNT_6ParamsE) ;  /* 0xffffff6004987950 */ /* 0x000fea0003c3ffff */
        .weak           $__internal_2_$__cuda_sm10x_tcgen05_guardrail_trap_unallocated_columns_being_dealloced
        .type           $__internal_2_$__cuda_sm10x_tcgen05_guardrail_trap_unallocated_columns_being_dealloced,@function
        .size           $__internal_2_$__cuda_sm10x_tcgen05_guardrail_trap_unallocated_columns_being_dealloced,(.L_x_200 - $__internal_2_$__cuda_sm10x_tcgen05_guardrail_trap_unallocated_columns_being_dealloced)
$__internal_2_$__cuda_sm10x_tcgen05_guardrail_trap_unallocated_columns_being_dealloced:
[----:B------:R-:W-:Y:S05]  /*9da0*/  BPT.TRAP 0x1 ;  /* 0x000000040000795c */ /* 0x000fea0000300000 */
[----:B------:R-:W-:-:S04]  /*9db0*/  HFMA2 R3, -RZ, RZ, 0, 0 ;  /* 0x00000000ff037431 */ /* 0x000fc800000001ff */
[----:B------:R-:W-:Y:S05]  /*9dc0*/  RET.REL.NODEC R2 `(_ZN7cutlass13device_kernelINS_4gemm6kernel13GemmUniversalIN4cute5tupleIJiiiiEEENS1_10collective13CollectiveMmaINS1_35MainloopSm100TmaUmmaWarpSpecializedILi5ELi2ELi4ENS5_IJNS4_1CILi4EEENSA_ILi2EEENSA_ILi1EEEEEEEENS5_IJNSA_ILi128EEESG_NSA_ILi64EEEEEENS_6half_tENS5_IJlSD_lEEESJ_NS5_IJSD_llEEENS4_8TiledMMAINS4_8MMA_AtomIJNS4_26SM100_MMA_F16BF16_2x1SM_SSISJ_SJ_fLi128ELi128ELNS4_4UMMA5MajorE0ELSQ_1ELNSP_7ScaleInE0ELSR_0EEEEEENS4_6LayoutINS5_IJSD_SD_SD_EEENS5_IJNSA_ILi0EEESW_SW_EEEEENS5_IJNS4_10UnderscoreESZ_SZ_EEEEENS4_28SM100_TMA_2SM_LOAD_MULTICASTENS4_14ComposedLayoutINS4_7SwizzleILi3ELi4ELi3EEENS4_18smem_ptr_flag_bitsILi16EEENSU_INS5_IJNSA_ILi8EEESH_EEENS5_IJSH_SD_EEEEEEEvNS4_8identityES12_NS13_IS15_S17_NSU_INS5_IJSH_S18_EEENS5_IJSD_SH_EEEEEEEvS1D_EENS_8epilogue10collective18CollectiveEpilogueINS1J_23Sm100TmaWarpSpecializedILi4ELi2ELi16ELb1ELb0EEEJNS5_IJSH_SG_SH_EEENS5_IJNSU_ISH_SD_EENSU_INS5_IJNSA_ILi16EEESC_EEES1F_EEEEESJ_SK_SJ_SK_NS1J_6fusion15FusionCallbacksIS1N_NS1U_17LinearCombinationISJ_fSJ_fLNS_15FloatRoundStyleE2EEES1O_S1T_JEEENS4_5SM1004TMEM4LOAD26SM100_TMEM_LOAD_32dp32b16xENS4_13SM90_TMA_LOADENS13_INS14_ILi1ELi4ELi3EEES17_NSU_INS5_IJS18_S1Q_EEENS5_IJS1Q_SD_EEEEEEENS4_39AutoVectorizingCopyWithAssumedAlignmentILi128EEENS4_14SM90_TMA_STOREES29_S2B_S2B_EEEvvEEEEvNT_6ParamsE) ;  /* 0xffffff60028c7950 */ /* 0x000fea0003c3ffff */
.L_x_199:
[----:B------:R-:W-:-:S00]  /*9dd0*/  BRA `(.L_x_199) ;  /* 0xfffffffc00fc7947 */ /* 0x000fc0000383ffff */
[----:B------:R-:W-:-:S00]  /*9de0*/  NOP ;  /* 0x0000000000007918 */ /* 0x000fc00000000000 */
        /* <DEDUP_REMOVED lines=9> */
.L_x_200:


//--------------------- .nv.global.init           --------------------------
	.section	.nv.global.init,"aw",@progbits
.nv.global.init:
	.type		$str$27,@object
	.size		$str$27,($str$28 - $str$27)
$str$27:
        /*0000*/ 	.byte	0x28, 0x61, 0x64, 0x64, 0x72, 0x65, 0x73, 0x73, 0x20, 0x26, 0x20, 0x6d, 0x61, 0x73, 0x6b, 0x29
        /*0010*/ 	.byte	0x20, 0x3d, 0x3d, 0x20, 0x30, 0x00
	.type		$str$28,@object
	.size		$str$28,($str$26 - $str$28)
$str$28:
        /*0016*/ 	.byte	0x2f, 0x74, 0x6d, 0x70, 0x2f, 0x63, 0x75, 0x74, 0x6c, 0x61, 0x73, 0x73, 0x5f, 0x73, 0x77, 0x65
        /*0026*/ 	.byte	0x65, 0x70, 0x5f, 0x73, 0x72, 0x63, 0x2f, 0x69, 0x6e, 0x63, 0x6c, 0x75, 0x64, 0x65, 0x2f, 0x63
        /*0036*/ 	.byte	0x75, 0x74, 0x65, 0x2f, 0x70, 0x6f, 0x69, 0x6e, 0x74, 0x65, 0x72, 0x5f, 0x66, 0x6c, 0x61, 0x67
        /*0046*/ 	.byte	0x67, 0x65, 0x64, 0x2e, 0x68, 0x70, 0x70, 0x00
	.type		$str$26,@object
	.size		$str$26,($str$25 - $str$26)
$str$26:
        /*004e*/ 	.byte	0x2f, 0x74, 0x6d, 0x70, 0x2f, 0x63, 0x75, 0x74, 0x6c, 0x61, 0x73, 0x73, 0x5f, 0x73, 0x77, 0x65
        /*005e*/ 	.byte	0x65, 0x70, 0x5f, 0x73, 0x72, 0x63, 0x2f, 0x69, 0x6e, 0x63, 0x6c, 0x75, 0x64, 0x65, 0x2f, 0x63
        /*006e*/ 	.byte	0x75, 0x74, 0x65, 0x2f, 0x61, 0x74, 0x6f, 0x6d, 0x2f, 0x63, 0x6f, 0x70, 0x79, 0x5f, 0x74, 0x72
        /*007e*/ 	.byte	0x61, 0x69, 0x74, 0x73, 0x5f, 0x73, 0x6d, 0x31, 0x30, 0x30, 0x2e, 0x68, 0x70, 0x70, 0x00
	.type		$str$25,@object
	.size		$str$25,(__unnamed_1 - $str$25)
$str$25:
        /*008d*/ 	.byte	0x28, 0x28, 0x75, 0x69, 0x6e, 0x74, 0x33, 0x32, 0x5f, 0x74, 0x28, 0x74, 0x68, 0x72, 0x65, 0x61
        /*009d*/ 	.byte	0x64, 0x49, 0x64, 0x78, 0x2e, 0x78, 0x29, 0x20, 0x2f, 0x20, 0x33, 0x32, 0x29, 0x20, 0x25, 0x20
        /*00ad*/ 	.byte	0x34, 0x29, 0x20, 0x3d, 0x3d, 0x20, 0x28, 0x28, 0x28, 0x74, 0x6d, 0x65, 0x6d, 0x5f, 0x61, 0x64
        /*00bd*/ 	.byte	0x64, 0x72, 0x20, 0x3e, 0x3e, 0x20, 0x31, 0x36, 0x29, 0x20, 0x2f, 0x20, 0x33, 0x32, 0x29, 0x20
        /*00cd*/ 	.byte	0x25, 0x20, 0x34, 0x29, 0x00
	.type		__unnamed_1,@object
	.size		__unnamed_1,(__unnamed_2 - __unnamed_1)
__unnamed_1:
        /*00d2*/ 	.byte	0x61, 0x75, 0x74, 0x6f, 0x20, 0x63, 0x75, 0x74, 0x65, 0x3a, 0x3a, 0x61, 0x73, 0x5f, 0x70, 0x6f
        /* <DEDUP_REMOVED lines=24> */
        /*0262*/ 	.byte	0x34, 0x38, 0x3e, 0x3e, 0x3e, 0x3e, 0x5d, 0x00
	.type		__unnamed_2,@object
	.size		__unnamed_2,(.L_2 - __unnamed_2)
__unnamed_2:
        /* <DEDUP_REMOVED lines=40> */
        /*04ea*/ 	.byte	0x3a, 0x3a, 0x43, 0x3c, 0x30, 0x3e, 0x3e, 0x3e, 0x3e, 0x5d, 0x00
.L_2:


//--------------------- .nv.shared._ZN7cutlass13device_kernelINS_4gemm6kernel13GemmUniversalIN4cute5tupleIJiiiiEEENS1_10collective13CollectiveMmaINS1_35MainloopSm100TmaUmmaWarpSpecializedILi5ELi2ELi4ENS5_IJNS4_1CILi4EEENSA_ILi2EEENSA_ILi1EEEEEEEENS5_IJNSA_ILi128EEESG_NSA_ILi64EEEEEENS_6half_tENS5_IJlSD_lEEESJ_NS5_IJSD_llEEENS4_8TiledMMAINS4_8MMA_AtomIJNS4_26SM100_MMA_F16BF16_2x1SM_SSISJ_SJ_fLi128ELi128ELNS4_4UMMA5MajorE0ELSQ_1ELNSP_7ScaleInE0ELSR_0EEEEEENS4_6LayoutINS5_IJSD_SD_SD_EEENS5_IJNSA_ILi0EEESW_SW_EEEEENS5_IJNS4_10UnderscoreESZ_SZ_EEEEENS4_28SM100_TMA_2SM_LOAD_MULTICASTENS4_14ComposedLayoutINS4_7SwizzleILi3ELi4ELi3EEENS4_18smem_ptr_flag_bitsILi16EEENSU_INS5_IJNSA_ILi8EEESH_EEENS5_IJSH_SD_EEEEEEEvNS4_8identityES12_NS13_IS15_S17_NSU_INS5_IJSH_S18_EEENS5_IJSD_SH_EEEEEEEvS1D_EENS_8epilogue10collective18CollectiveEpilogueINS1J_23Sm100TmaWarpSpecializedILi4ELi2ELi16ELb1ELb0EEEJNS5_IJSH_SG_SH_EEENS5_IJNSU_ISH_SD_EENSU_INS5_IJNSA_ILi16EEESC_EEES1F_EEEEESJ_SK_SJ_SK_NS1J_6fusion15FusionCallbacksIS1N_NS1U_17LinearCombinationISJ_fSJ_fLNS_15FloatRoundStyleE2EEES1O_S1T_JEEENS4_5SM1004TMEM4LOAD26SM100_TMEM_LOAD_32dp32b16xENS4_13SM90_TMA_LOADENS13_INS14_ILi1ELi4ELi3EEES17_NSU_INS5_IJS18_S1Q_EEENS5_IJS1Q_SD_EEEEEEENS4_39AutoVectorizingCopyWithAssumedAlignmentILi128EEENS4_14SM90_TMA_STOREES29_S2B_S2B_EEEvvEEEEvNT_6ParamsE --------------------------
	.section	.nv.shared._ZN7cutlass13device_kernelINS_4gemm6kernel13GemmUniversalIN4cute5tupleIJiiiiEEENS1_10collective13CollectiveMmaINS1_35MainloopSm100TmaUmmaWarpSpecializedILi5ELi2ELi4ENS5_IJNS4_1CILi4EEENSA_ILi2EEENSA_ILi1EEEEEEEENS5_IJNSA_ILi128EEESG_NSA_ILi64EEEEEENS_6half_tENS5_IJlSD_lEEESJ_NS5_IJSD_llEEENS4_8TiledMMAINS4_8MMA_AtomIJNS4_26SM100_MMA_F16BF16_2x1SM_SSISJ_SJ_fLi128ELi128ELNS4_4UMMA5MajorE0ELSQ_1ELNSP_7ScaleInE0ELSR_0EEEEEENS4_6LayoutINS5_IJSD_SD_SD_EEENS5_IJNSA_ILi0EEESW_SW_EEEEENS5_IJNS4_10UnderscoreESZ_SZ_EEEEENS4_28SM100_TMA_2SM_LOAD_MULTICASTENS4_14ComposedLayoutINS4_7SwizzleILi3ELi4ELi3EEENS4_18smem_ptr_flag_bitsILi16EEENSU_INS5_IJNSA_ILi8EEESH_EEENS5_IJSH_SD_EEEEEEEvNS4_8identityES12_NS13_IS15_S17_NSU_INS5_IJSH_S18_EEENS5_IJSD_SH_EEEEEEEvS1D_EENS_8epilogue10collective18CollectiveEpilogueINS1J_23Sm100TmaWarpSpecializedILi4ELi2ELi16ELb1ELb0EEEJNS5_IJSH_SG_SH_EEENS5_IJNSU_ISH_SD_EENSU_INS5_IJNSA_ILi16EEESC_EEES1F_EEEEESJ_SK_SJ_SK_NS1J_6fusion15FusionCallbacksIS1N_NS1U_17LinearCombinationISJ_fSJ_fLNS_15FloatRoundStyleE2EEES1O_S1T_JEEENS4_5SM1004TMEM4LOAD26SM100_TMEM_LOAD_32dp32b16xENS4_13SM90_TMA_LOADENS13_INS14_ILi1ELi4ELi3EEES17_NSU_INS5_IJS18_S1Q_EEENS5_IJS1Q_SD_EEEEEEENS4_39AutoVectorizingCopyWithAssumedAlignmentILi128EEENS4_14SM90_TMA_STOREES29_S2B_S2B_EEEvvEEEEvNT_6ParamsE,"aw",@nobits
	.sectionflags	@""
	.align	16
	.zero		1024


//--------------------- .nv.shared.reserved.0     --------------------------
	.section	.nv.shared.reserved.0,"aw",@nobits
	.weak		__nv_reservedSMEM_offset_0_alias
	.size		__nv_reservedSMEM_offset_0_alias, 0, 64
	.other		__nv_reservedSMEM_offset_0_alias,@"STO_CUDA_RESERVED_SHARED STV_DEFAULT"
__nv_reservedSMEM_offset_0_alias:
	.zero		0
.nv.shared.reserved.0:
	.zero		64
	.weak		__nv_reservedSMEM_tcgen05_partition
	.type		__nv_reservedSMEM_tcgen05_partition,@object
	.size		__nv_reservedSMEM_tcgen05_partition,(.L_0 - __nv_reservedSMEM_tcgen05_partition)
__nv_reservedSMEM_tcgen05_partition:
	.zero		32
.L_0:


//--------------------- .nv.global                --------------------------
	.section	.nv.global,"aw",@nobits
.nv.global:
	.type		_ZN40_INTERNAL_e6416cb6_4_k_cu_0c33c9c3_357134cute1_E,@object
	.size		_ZN40_INTERNAL_e6416cb6_4_k_cu_0c33c9c3_357134cute1_E,(_ZN40_INTERNAL_e6416cb6_4_k_cu_0c33c9c3_357134cuda3std3__45__cpo6cbeginE - _ZN40_INTERNAL_e6416cb6_4_k_cu_0c33c9c3_357134cute1_E)
_ZN40_INTERNAL_e6416cb6_4_k_cu_0c33c9c3_357134cute1_E:
	.zero		1
	.type		_ZN40_INTERNAL_e6416cb6_4_k_cu_0c33c9c3_357134cuda3std3__45__cpo6cbeginE,@object
	.size		_ZN40_INTERNAL_e6416cb6_4_k_cu_0c33c9c3_357134cuda3std3__45__cpo6cbeginE,(_ZN40_INTERNAL_e6416cb6_4_k_cu_0c33c9c3_357134cuda3std3__48in_placeE - _ZN40_INTERNAL_e6416cb6_4_k_cu_0c33c9c3_357134cuda3std3__45__cpo6cbeginE)
_ZN40_INTERNAL_e6416cb6_4_k_cu_0c33c9c3_357134cuda3std3__45__cpo6cbeginE:
	.zero		1
	.type		_ZN40_INTERNAL_e6416cb6_4_k_cu_0c33c9c3_357134cuda3std3__48in_placeE,@object
	.size		_ZN40_INTERNAL_e6416cb6_4_k_cu_0c33c9c3_357134cuda3std3__48in_placeE,(_ZN40_INTERNAL_e6416cb6_4_k_cu_0c33c9c3_357134cuda3std6ranges3__45__cpo9iter_moveE - _ZN40_INTERNAL_e6416cb6_4_k_cu_0c33c9c3_357134cuda3std3__48in_placeE)
_ZN40_INTERNAL_e6416cb6_4_k_cu_0c33c9c3_357134cuda3std3__48in_placeE:
	.zero		1
	.type		_ZN40_INTERNAL_e6416cb6_4_k_cu_0c33c9c3_357134cuda3std6ranges3__45__cpo9iter_moveE,@object
	.size		_ZN40_INTERNAL_e6416cb6_4_k_cu_0c33c9c3_357134cuda3std6ranges3__45__cpo9iter_moveE,(_ZN40_INTERNAL_e6416cb6_4_k_cu_0c33c9c3_357134cuda3std3__45__cpo5beginE - _ZN40_INTERNAL_e6416cb6_4_k_cu_0c33c9c3_357134cuda3std6ranges3__45__cpo9iter_moveE)
_ZN40_INTERNAL_e6416cb6_4_k_cu_0c33c9c3_357134cuda3std6ranges3__45__cpo9iter_moveE:
	.zero		1
	.type		_ZN40_INTERNAL_e6416cb6_4_k_cu_0c33c9c3_357134cuda3std3__45__cpo5beginE,@object
	.size		_ZN40_INTERNAL_e6416cb6_4_k_cu_0c33c9c3_357134cuda3std3__45__cpo5beginE,(_ZN40_INTERNAL_e6416cb6_4_k_cu_0c33c9c3_357134cuda3std3__442_GLOBAL__N__e6416cb6_4_k_cu_0c33c9c3_357136ignoreE - _ZN40_INTERNAL_e6416cb6_4_k_cu_0c33c9c3_357134cuda3std3__45__cpo5beginE)
_ZN40_INTERNAL_e6416cb6_4_k_cu_0c33c9c3_357134cuda3std3__45__cpo5beginE:
	.zero		1
	.type		_ZN40_INTERNAL_e6416cb6_4_k_cu_0c33c9c3_357134cuda3std3__442_GLOBAL__N__e6416cb6_4_k_cu_0c33c9c3_357136ignoreE,@object
	.size		_ZN40_INTERNAL_e6416cb6_4_k_cu_0c33c9c3_357134cuda3std3__442_GLOBAL__N__e6416cb6_4_k_cu_0c33c9c3_357136ignoreE,(_ZN40_INTERNAL_e6416cb6_4_k_cu_0c33c9c3_357134cute7productE - _ZN40_INTERNAL_e6416cb6_4_k_cu_0c33c9c3_357134cuda3std3__442_GLOBAL__N__e6416cb6_4_k_cu_0c33c9c3_357136ignoreE)
_ZN40_INTERNAL_e6416cb6_4_k_cu_0c33c9c3_357134cuda3std3__442_GLOBAL__N__e6416cb6_4_k_cu_0c33c9c3_357136ignoreE:
	.zero		1
	.type		_ZN40_INTERNAL_e6416cb6_4_k_cu_0c33c9c3_357134cute7productE,@object
	.size		_ZN40_INTERNAL_e6416cb6_4_k_cu_0c33c9c3_357134cute7productE,(_ZN40_INTERNAL_e6416cb6_4_k_cu_0c33c9c3_357134cuda3std3__45__cpo3endE - _ZN40_INTERNAL_e6416cb6_4_k_cu_0c33c9c3_357134cute7productE)
_ZN40_INTERNAL_e6416cb6_4_k_cu_0c33c9c3_357134cute7productE:
	.zero		1
	.type		_ZN40_INTERNAL_e6416cb6_4_k_cu_0c33c9c3_357134cuda3std3__45__cpo3endE,@object
	.size		_ZN40_INTERNAL_e6416cb6_4_k_cu_0c33c9c3_357134cuda3std3__45__cpo3endE,(_ZN40_INTERNAL_e6416cb6_4_k_cu_0c33c9c3_357134cuda3std3__419piecewise_constructE - _ZN40_INTERNAL_e6416cb6_4_k_cu_0c33c9c3_357134cuda3std3__45__cpo3endE)
_ZN40_INTERNAL_e6416cb6_4_k_cu_0c33c9c3_357134cuda3std3__45__cpo3endE:
	.zero		1
	.type		_ZN40_INTERNAL_e6416cb6_4_k_cu_0c33c9c3_357134cuda3std3__419piecewise_constructE,@object
	.size		_ZN40_INTERNAL_e6416cb6_4_k_cu_0c33c9c3_357134cuda3std3__419piecewise_constructE,(_ZN40_INTERNAL_e6416cb6_4_k_cu_0c33c9c3_357134cuda3std3__45__cpo4cendE - _ZN40_INTERNAL_e6416cb6_4_k_cu_0c33c9c3_357134cuda3std3__419piecewise_constructE)
_ZN40_INTERNAL_e6416cb6_4_k_cu_0c33c9c3_357134cuda3std3__419piecewise_constructE:
	.zero		1
	.type		_ZN40_INTERNAL_e6416cb6_4_k_cu_0c33c9c3_357134cuda3std3__45__cpo4cendE,@object
	.size		_ZN40_INTERNAL_e6416cb6_4_k_cu_0c33c9c3_357134cuda3std3__45__cpo4cendE,(_ZN40_INTERNAL_e6416cb6_4_k_cu_0c33c9c3_357134cuda3std6ranges3__45__cpo4swapE - _ZN40_INTERNAL_e6416cb6_4_k_cu_0c33c9c3_357134cuda3std3__45__cpo4cendE)
_ZN40_INTERNAL_e6416cb6_4_k_cu_0c33c9c3_357134cuda3std3__45__cpo4cendE:
	.zero		1
	.type		_ZN40_INTERNAL_e6416cb6_4_k_cu_0c33c9c3_357134cuda3std6ranges3__45__cpo4swapE,@object
	.size		_ZN40_INTERNAL_e6416cb6_4_k_cu_0c33c9c3_357134cuda3std6ranges3__45__cpo4swapE,(.L_10 - _ZN40_INTERNAL_e6416cb6_4_k_cu_0c33c9c3_357134cuda3std6ranges3__45__cpo4swapE)
_ZN40_INTERNAL_e6416cb6_4_k_cu_0c33c9c3_357134cuda3std6ranges3__45__cpo4swapE:
	.zero		1
.L_10:


//--------------------- .nv.constant0._ZN7cutlass13device_kernelINS_4gemm6kernel13GemmUniversalIN4cute5tupleIJiiiiEEENS1_10collective13CollectiveMmaINS1_35MainloopSm100TmaUmmaWarpSpecializedILi5ELi2ELi4ENS5_IJNS4_1CILi4EEENSA_ILi2EEENSA_ILi1EEEEEEEENS5_IJNSA_ILi128EEESG_NSA_ILi64EEEEEENS_6half_tENS5_IJlSD_lEEESJ_NS5_IJSD_llEEENS4_8TiledMMAINS4_8MMA_AtomIJNS4_26SM100_MMA_F16BF16_2x1SM_SSISJ_SJ_fLi128ELi128ELNS4_4UMMA5MajorE0ELSQ_1ELNSP_7ScaleInE0ELSR_0EEEEEENS4_6LayoutINS5_IJSD_SD_SD_EEENS5_IJNSA_ILi0EEESW_SW_EEEEENS5_IJNS4_10UnderscoreESZ_SZ_EEEEENS4_28SM100_TMA_2SM_LOAD_MULTICASTENS4_14ComposedLayoutINS4_7SwizzleILi3ELi4ELi3EEENS4_18smem_ptr_flag_bitsILi16EEENSU_INS5_IJNSA_ILi8EEESH_EEENS5_IJSH_SD_EEEEEEEvNS4_8identityES12_NS13_IS15_S17_NSU_INS5_IJSH_S18_EEENS5_IJSD_SH_EEEEEEEvS1D_EENS_8epilogue10collective18CollectiveEpilogueINS1J_23Sm100TmaWarpSpecializedILi4ELi2ELi16ELb1ELb0EEEJNS5_IJSH_SG_SH_EEENS5_IJNSU_ISH_SD_EENSU_INS5_IJNSA_ILi16EEESC_EEES1F_EEEEESJ_SK_SJ_SK_NS1J_6fusion15FusionCallbacksIS1N_NS1U_17LinearCombinationISJ_fSJ_fLNS_15FloatRoundStyleE2EEES1O_S1T_JEEENS4_5SM1004TMEM4LOAD26SM100_TMEM_LOAD_32dp32b16xENS4_13SM90_TMA_LOADENS13_INS14_ILi1ELi4ELi3EEES17_NSU_INS5_IJS18_S1Q_EEENS5_IJS1Q_SD_EEEEEEENS4_39AutoVectorizingCopyWithAssumedAlignmentILi128EEENS4_14SM90_TMA_STOREES29_S2B_S2B_EEEvvEEEEvNT_6ParamsE --------------------------
	.section	.nv.constant0._ZN7cutlass13device_kernelINS_4gemm6kernel13GemmUniversalIN4cute5tupleIJiiiiEEENS1_10collective13CollectiveMmaINS1_35MainloopSm100TmaUmmaWarpSpecializedILi5ELi2ELi4ENS5_IJNS4_1CILi4EEENSA_ILi2EEENSA_ILi1EEEEEEEENS5_IJNSA_ILi128EEESG_NSA_ILi64EEEEEENS_6half_tENS5_IJlSD_lEEESJ_NS5_IJSD_llEEENS4_8TiledMMAINS4_8MMA_AtomIJNS4_26SM100_MMA_F16BF16_2x1SM_SSISJ_SJ_fLi128ELi128ELNS4_4UMMA5MajorE0ELSQ_1ELNSP_7ScaleInE0ELSR_0EEEEEENS4_6LayoutINS5_IJSD_SD_SD_EEENS5_IJNSA_ILi0EEESW_SW_EEEEENS5_IJNS4_10UnderscoreESZ_SZ_EEEEENS4_28SM100_TMA_2SM_LOAD_MULTICASTENS4_14ComposedLayoutINS4_7SwizzleILi3ELi4ELi3EEENS4_18smem_ptr_flag_bitsILi16EEENSU_INS5_IJNSA_ILi8EEESH_EEENS5_IJSH_SD_EEEEEEEvNS4_8identityES12_NS13_IS15_S17_NSU_INS5_IJSH_S18_EEENS5_IJSD_SH_EEEEEEEvS1D_EENS_8epilogue10collective18CollectiveEpilogueINS1J_23Sm100TmaWarpSpecializedILi4ELi2ELi16ELb1ELb0EEEJNS5_IJSH_SG_SH_EEENS5_IJNSU_ISH_SD_EENSU_INS5_IJNSA_ILi16EEESC_EEES1F_EEEEESJ_SK_SJ_SK_NS1J_6fusion15FusionCallbacksIS1N_NS1U_17LinearCombinationISJ_fSJ_fLNS_15FloatRoundStyleE2EEES1O_S1T_JEEENS4_5SM1004TMEM4LOAD26SM100_TMEM_LOAD_32dp32b16xENS4_13SM90_TMA_LOADENS13_INS14_ILi1ELi4ELi3EEES17_NSU_INS5_IJS18_S1Q_EEENS5_IJS1Q_SD_EEEEEEENS4_39AutoVectorizingCopyWithAssumedAlignmentILi128EEENS4_14SM90_TMA_STOREES29_S2B_S2B_EEEvvEEEEvNT_6ParamsE,"a",@progbits
	.sectionflags	@""
	.align	4
.nv.constant0._ZN7cutlass13device_kernelINS_4gemm6kernel13GemmUniversalIN4cute5tupleIJiiiiEEENS1_10collective13CollectiveMmaINS1_35MainloopSm100TmaUmmaWarpSpecializedILi5ELi2ELi4ENS5_IJNS4_1CILi4EEENSA_ILi2EEENSA_ILi1EEEEEEEENS5_IJNSA_ILi128EEESG_NSA_ILi64EEEEEENS_6half_tENS5_IJlSD_lEEESJ_NS5_IJSD_llEEENS4_8TiledMMAINS4_8MMA_AtomIJNS4_26SM100_MMA_F16BF16_2x1SM_SSISJ_SJ_fLi128ELi128ELNS4_4UMMA5MajorE0ELSQ_1ELNSP_7ScaleInE0ELSR_0EEEEEENS4_6LayoutINS5_IJSD_SD_SD_EEENS5_IJNSA_ILi0EEESW_SW_EEEEENS5_IJNS4_10UnderscoreESZ_SZ_EEEEENS4_28SM100_TMA_2SM_LOAD_MULTICASTENS4_14ComposedLayoutINS4_7SwizzleILi3ELi4ELi3EEENS4_18smem_ptr_flag_bitsILi16EEENSU_INS5_IJNSA_ILi8EEESH_EEENS5_IJSH_SD_EEEEEEEvNS4_8identityES12_NS13_IS15_S17_NSU_INS5_IJSH_S18_EEENS5_IJSD_SH_EEEEEEEvS1D_EENS_8epilogue10collective18CollectiveEpilogueINS1J_23Sm100TmaWarpSpecializedILi4ELi2ELi16ELb1ELb0EEEJNS5_IJSH_SG_SH_EEENS5_IJNSU_ISH_SD_EENSU_INS5_IJNSA_ILi16EEESC_EEES1F_EEEEESJ_SK_SJ_SK_NS1J_6fusion15FusionCallbacksIS1N_NS1U_17LinearCombinationISJ_fSJ_fLNS_15FloatRoundStyleE2EEES1O_S1T_JEEENS4_5SM1004TMEM4LOAD26SM100_TMEM_LOAD_32dp32b16xENS4_13SM90_TMA_LOADENS13_INS14_ILi1ELi4ELi3EEES17_NSU_INS5_IJS18_S1Q_EEENS5_IJS1Q_SD_EEEEEEENS4_39AutoVectorizingCopyWithAssumedAlignmentILi128EEENS4_14SM90_TMA_STOREES29_S2B_S2B_EEEvvEEEEvNT_6ParamsE:
	.zero		2944


//--------------------- SYMBOLS --------------------------

	.type		.nv.reservedSmem.offset0,@object
	.size		.nv.reservedSmem.offset0,0x4
	.type		.nv.reservedSmem.cap,@object
	.size		.nv.reservedSmem.cap,0x4
	.type		__assertfail,@function
